	.headerflags	@"EF_CUDA_TEXMODE_UNIFIED EF_CUDA_64BIT_ADDRESS EF_CUDA_SM86 EF_CUDA_VIRTUAL_SM(EF_CUDA_SM86)"
	.elftype	@"ET_EXEC"


//--------------------- .nv.info                  --------------------------
	.section	.nv.info,"",@"SHT_CUDA_INFO"
	.align	4


	//----- nvinfo : EIATTR_REGCOUNT
	.align		4
        /*0000*/ 	.byte	0x04, 0x2f
        /*0002*/ 	.short	(.L_1 - .L_0)
	.align		4
.L_0:
        /*0004*/ 	.word	index@(triton_mm)
        /*0008*/ 	.word	0x00000080


	//----- nvinfo : EIATTR_MAX_STACK_SIZE
	.align		4
.L_1:
        /*000c*/ 	.byte	0x04, 0x23
        /*000e*/ 	.short	(.L_3 - .L_2)
	.align		4
.L_2:
        /*0010*/ 	.word	index@(triton_mm)
        /*0014*/ 	.word	0x00000000


	//----- nvinfo : EIATTR_MIN_STACK_SIZE
	.align		4
.L_3:
        /*0018*/ 	.byte	0x04, 0x12
        /*001a*/ 	.short	(.L_5 - .L_4)
	.align		4
.L_4:
        /*001c*/ 	.word	index@(triton_mm)
        /*0020*/ 	.word	0x00000000


	//----- nvinfo : EIATTR_FRAME_SIZE
	.align		4
.L_5:
        /*0024*/ 	.byte	0x04, 0x11
        /*0026*/ 	.short	(.L_7 - .L_6)
	.align		4
.L_6:
        /*0028*/ 	.word	index@(triton_mm)
        /*002c*/ 	.word	0x00000000
.L_7:


//--------------------- .nv.info.triton_mm        --------------------------
	.section	.nv.info.triton_mm,"",@"SHT_CUDA_INFO"
	.align	4


	//----- nvinfo : EIATTR_CUDA_API_VERSION
	.align		4
        /*0000*/ 	.byte	0x04, 0x37
        /*0002*/ 	.short	(.L_9 - .L_8)
.L_8:
        /*0004*/ 	.word	0x0000007b


	//----- nvinfo : EIATTR_SW2861232_WAR
	.align		4
.L_9:
        /*0008*/ 	.byte	0x01, 0x35
	.zero		2


	//----- nvinfo : EIATTR_PARAM_CBANK
	.align		4
        /*000c*/ 	.byte	0x04, 0x0a
        /*000e*/ 	.short	(.L_11 - .L_10)
	.align		4
.L_10:
        /*0010*/ 	.word	index@(.nv.constant0.triton_mm)
        /*0014*/ 	.short	0x0160
        /*0016*/ 	.short	0x001c


	//----- nvinfo : EIATTR_CBANK_PARAM_SIZE
	.align		4
.L_11:
        /*0018*/ 	.byte	0x03, 0x19
        /*001a*/ 	.short	0x001c


	//----- nvinfo : EIATTR_KPARAM_INFO
	.align		4
        /*001c*/ 	.byte	0x04, 0x17
        /*001e*/ 	.short	(.L_13 - .L_12)
.L_12:
        /*0020*/ 	.word	0x00000000
        /*0024*/ 	.short	0x0003
        /*0026*/ 	.short	0x0018
        /*0028*/ 	.byte	0x00, 0xf0, 0x11, 0x00


	//----- nvinfo : EIATTR_KPARAM_INFO
	.align		4
.L_13:
        /*002c*/ 	.byte	0x04, 0x17
        /*002e*/ 	.short	(.L_15 - .L_14)
.L_14:
        /*0030*/ 	.word	0x00000000
        /*0034*/ 	.short	0x0002
        /*0036*/ 	.short	0x0010
        /*0038*/ 	.byte	0x00, 0xf0, 0x21, 0x00


	//----- nvinfo : EIATTR_KPARAM_INFO
	.align		4
.L_15:
        /*003c*/ 	.byte	0x04, 0x17
        /*003e*/ 	.short	(.L_17 - .L_16)
.L_16:
        /*0040*/ 	.word	0x00000000
        /*0044*/ 	.short	0x0001
        /*0046*/ 	.short	0x0008
        /*0048*/ 	.byte	0x00, 0xf0, 0x21, 0x00


	//----- nvinfo : EIATTR_KPARAM_INFO
	.align		4
.L_17:
        /*004c*/ 	.byte	0x04, 0x17
        /*004e*/ 	.short	(.L_19 - .L_18)
.L_18:
        /*0050*/ 	.word	0x00000000
        /*0054*/ 	.short	0x0000
        /*0056*/ 	.short	0x0000
        /*0058*/ 	.byte	0x00, 0xf0, 0x21, 0x00


	//----- nvinfo : EIATTR_MAXREG_COUNT
	.align		4
.L_19:
        /*005c*/ 	.byte	0x03, 0x1b
        /*005e*/ 	.short	0x00ff


	//----- nvinfo : EIATTR_EXIT_INSTR_OFFSETS
	.align		4
        /*0060*/ 	.byte	0x04, 0x1c
        /*0062*/ 	.short	(.L_21 - .L_20)


	//   ....[0]....
.L_20:
        /*0064*/ 	.word	0x00000030


	//   ....[1]....
        /*0068*/ 	.word	0x0000be60


	//   ....[2]....
        /*006c*/ 	.word	0x0000beb0


	//----- nvinfo : EIATTR_MAX_THREADS
	.align		4
.L_21:
        /*0070*/ 	.byte	0x04, 0x05
        /*0072*/ 	.short	(.L_23 - .L_22)
.L_22:
        /*0074*/ 	.word	0x00000080
        /*0078*/ 	.word	0x00000001
        /*007c*/ 	.word	0x00000001
.L_23:


//--------------------- .nv.rel.action            --------------------------
	.section	.nv.rel.action,"",@"SHT_CUDA_RELOCINFO"
	.align	8
	.sectionentsize	8
        /*0000*/ 	.byte	0x73, 0x00, 0x00, 0x00, 0x00, 0x00, 0x00, 0x00, 0x00, 0x00, 0x00, 0x11, 0x25, 0x00, 0x05, 0x36


//--------------------- .nv.constant0.triton_mm   --------------------------
	.section	.nv.constant0.triton_mm,"a",@progbits
	.align	4
.nv.constant0.triton_mm:
	.zero		380


//--------------------- .text.triton_mm           --------------------------
	.section	.text.triton_mm,"ax",@progbits
	.sectionflags	@"SHF_BARRIERS=1"
	.sectioninfo	@"SHI_REGISTERS=128"
	.align	128
        .global         triton_mm
        .type           triton_mm,@function
        .size           triton_mm,(.L_x_3 - triton_mm)
        .other          triton_mm,@"STO_CUDA_ENTRY STV_DEFAULT"
triton_mm:
.text.triton_mm:
[----:B------:R-:W-:-:S02]  /*0000*/  MOV R1, c[0x0][0x28] ;  /* 0x00000a0000017a02 */ /* 0x000fc40000000f00 */
[----:B------:R-:W-:-:S04]  /*0010*/  MOV R0, c[0x0][0x178] ;  /* 0x00005e0000007a02 */ /* 0x000fc80000000f00 */
[----:B------:R-:W-:-:S13]  /*0020*/  LOP3.LUT P0, RZ, R0, 0xffffff, RZ, 0xc0, !PT ;  /* 0x00ffffff00ff7812 */ /* 0x000fda000780c0ff */
[----:B------:R-:W-:Y:S05]  /*0030*/  @!P0 EXIT ;  /* 0x000000000000894d */ /* 0x000fea0003800000 */
[----:B------:R-:W1:Y:S01]  /*0040*/  S2R R11, SR_CTAID.X ;  /* 0x00000000000b7919 */ /* 0x000e620000002500 */
[----:B------:R-:W-:Y:S01]  /*0050*/  IADD3 R0, R0, 0x3f, RZ ;  /* 0x0000003f00007810 */ /* 0x000fe20007ffe0ff */
[----:B------:R-:W-:Y:S01]  /*0060*/  ULDC.64 UR4, c[0x0][0x118] ;  /* 0x0000460000047ab9 */ /* 0x000fe20000000a00 */
[----:B------:R-:W-:Y:S01]  /*0070*/  MOV R104, 0xffffff80 ;  /* 0xffffff8000687802 */ /* 0x000fe20000000f00 */
[----:B------:R-:W-:Y:S01]  /*0080*/  CS2R R64, SRZ ;  /* 0x0000000000407805 */ /* 0x000fe2000001ff00 */
[----:B------:R-:W-:Y:S01]  /*0090*/  SHF.R.S32.HI R3, RZ, 0x1f, R0 ;  /* 0x0000001fff037819 */ /* 0x000fe20000011400 */
[----:B------:R-:W-:Y:S01]  /*00a0*/  CS2R R66, SRZ ;  /* 0x0000000000427805 */ /* 0x000fe2000001ff00 */
[----:B------:R-:W-:Y:S02]  /*00b0*/  UMOV UR6, URZ ;  /* 0x0000003f00067c82 */ /* 0x000fe40008000000 */
[----:B------:R-:W-:Y:S01]  /*00c0*/  LEA.HI R3, R3, R0, RZ, 0x6 ;  /* 0x0000000003037211 */ /* 0x000fe200078f30ff */
[----:B------:R-:W-:-:S02]  /*00d0*/  UMOV UR7, URZ ;  /* 0x0000003f00077c82 */ /* 0x000fc40008000000 */
[----:B------:R-:W-:Y:S01]  /*00e0*/  UMOV UR8, 0x20000 ;  /* 0x0002000000087882 */ /* 0x000fe20000000000 */
[----:B-1----:R-:W-:Y:S02]  /*00f0*/  SHF.R.S32.HI R2, RZ, 0x1f, R11 ;  /* 0x0000001fff027819 */ /* 0x002fe4000001140b */
[----:B------:R-:W-:Y:S02]  /*0100*/  ISETP.GE.AND P1, PT, R11, RZ, PT ;  /* 0x000000ff0b00720c */ /* 0x000fe40003f26270 */
[----:B------:R-:W-:-:S04]  /*0110*/  LEA.HI R2, R2, R11, RZ, 0x6 ;  /* 0x0000000b02027211 */ /* 0x000fc800078f30ff */
[----:B------:R-:W-:Y:S02]  /*0120*/  SHF.R.S32.HI R4, RZ, 0x6, R2 ;  /* 0x00000006ff047819 */ /* 0x000fe40000011402 */
[----:B------:R-:W-:Y:S02]  /*0130*/  LOP3.LUT R2, R2, 0xffffffc0, RZ, 0xc0, !PT ;  /* 0xffffffc002027812 */ /* 0x000fe400078ec0ff */
[----:B------:R-:W-:-:S04]  /*0140*/  SHF.L.U32 R0, R4, 0x3, RZ ;  /* 0x0000000304007819 */ /* 0x000fc800000006ff */
[----:B------:R-:W-:-:S04]  /*0150*/  LEA.HI.SX32 R3, R3, -R0, 0x1a ;  /* 0x8000000003037211 */ /* 0x000fc800078fd2ff */
[----:B------:R-:W-:Y:S02]  /*0160*/  IMNMX R6, R3, 0x8, PT ;  /* 0x0000000803067817 */ /* 0x000fe40003800200 */
[----:B------:R-:W-:Y:S02]  /*0170*/  IABS R3, c[0x0][0x178] ;  /* 0x00005e0000037a13 */ /* 0x000fe40000000000 */
[-C--:B------:R-:W-:Y:S02]  /*0180*/  IABS R13, R6.reuse ;  /* 0x00000006000d7213 */ /* 0x080fe40000000000 */
[----:B------:R-:W-:Y:S02]  /*0190*/  IABS R10, R6 ;  /* 0x00000006000a7213 */ /* 0x000fe40000000000 */
[----:B------:R-:W1:Y:S02]  /*01a0*/  I2F.RP R7, R13 ;  /* 0x0000000d00077306 */ /* 0x000e640000209400 */
[----:B------:R-:W-:-:S06]  /*01b0*/  IADD3 R15, RZ, -R10, RZ ;  /* 0x8000000aff0f7210 */ /* 0x000fcc0007ffe0ff */
[----:B-1----:R-:W1:Y:S02]  /*01c0*/  MUFU.RCP R7, R7 ;  /* 0x0000000700077308 */ /* 0x002e640000001000 */
[----:B-1----:R-:W-:-:S06]  /*01d0*/  IADD3 R4, R7, 0xffffffe, RZ ;  /* 0x0ffffffe07047810 */ /* 0x002fcc0007ffe0ff */
[----:B------:R-:W1:Y:S08]  /*01e0*/  I2F.RP R7, R3 ;  /* 0x0000000300077306 */ /* 0x000e700000209400 */
[----:B------:R2:W3:Y:S08]  /*01f0*/  F2I.FTZ.U32.TRUNC.NTZ R5, R4 ;  /* 0x0000000400057305 */ /* 0x0004f0000021f000 */
[----:B-1----:R-:W1:Y:S01]  /*0200*/  MUFU.RCP R7, R7 ;  /* 0x0000000700077308 */ /* 0x002e620000001000 */
[----:B--2---:R-:W-:-:S02]  /*0210*/  MOV R4, RZ ;  /* 0x000000ff00047202 */ /* 0x004fc40000000f00 */
[----:B---3--:R-:W-:-:S05]  /*0220*/  IADD3 R8, RZ, -R5, RZ ;  /* 0x80000005ff087210 */ /* 0x008fca0007ffe0ff */
[----:B------:R-:W-:Y:S01]  /*0230*/  IMAD R9, R8, R13, RZ ;  /* 0x0000000d08097224 */ /* 0x000fe200078e02ff */
[----:B------:R-:W-:-:S03]  /*0240*/  IABS R8, R11 ;  /* 0x0000000b00087213 */ /* 0x000fc60000000000 */
[----:B------:R-:W-:Y:S01]  /*0250*/  IMAD.HI.U32 R5, R5, R9, R4 ;  /* 0x0000000905057227 */ /* 0x000fe200078e0004 */
[----:B------:R-:W-:Y:S02]  /*0260*/  IADD3 R9, -R2, R11, RZ ;  /* 0x0000000b02097210 */ /* 0x000fe40007ffe1ff */
[----:B------:R-:W2:Y:S02]  /*0270*/  S2R R2, SR_TID.X ;  /* 0x0000000000027919 */ /* 0x000ea40000002100 */
[----:B------:R-:W-:Y:S01]  /*0280*/  IABS R10, R9 ;  /* 0x00000009000a7213 */ /* 0x000fe20000000000 */
[----:B------:R-:W-:-:S04]  /*0290*/  IMAD.HI.U32 R4, R5, R8, RZ ;  /* 0x0000000805047227 */ /* 0x000fc800078e00ff */
[-C--:B------:R-:W-:Y:S02]  /*02a0*/  IMAD R4, R4, R15.reuse, R8 ;  /* 0x0000000f04047224 */ /* 0x080fe400078e0208 */
[----:B------:R-:W-:Y:S01]  /*02b0*/  IMAD.HI.U32 R8, R5, R10, RZ ;  /* 0x0000000a05087227 */ /* 0x000fe200078e00ff */
[----:B-1----:R-:W-:Y:S02]  /*02c0*/  IADD3 R5, R7, 0xffffffe, RZ ;  /* 0x0ffffffe07057810 */ /* 0x002fe40007ffe0ff */
[C---:B------:R-:W-:Y:S01]  /*02d0*/  ISETP.GT.U32.AND P0, PT, R13.reuse, R4, PT ;  /* 0x000000040d00720c */ /* 0x040fe20003f04070 */
[----:B------:R-:W-:Y:S01]  /*02e0*/  IMAD R10, R8, R15, R10 ;  /* 0x0000000f080a7224 */ /* 0x000fe200078e020a */
[----:B------:R-:W-:Y:S02]  /*02f0*/  LOP3.LUT R7, RZ, R6, RZ, 0x33, !PT ;  /* 0x00000006ff077212 */ /* 0x000fe400078e33ff */
[----:B------:R-:W1:Y:S02]  /*0300*/  F2I.FTZ.U32.TRUNC.NTZ R5, R5 ;  /* 0x0000000500057305 */ /* 0x000e64000021f000 */
[----:B------:R-:W-:-:S07]  /*0310*/  ISETP.GT.U32.AND P2, PT, R13, R10, PT ;  /* 0x0000000a0d00720c */ /* 0x000fce0003f44070 */
[----:B------:R-:W-:-:S04]  /*0320*/  @!P0 IADD3 R4, R4, -R13, RZ ;  /* 0x8000000d04048210 */ /* 0x000fc80007ffe0ff */
[----:B------:R-:W-:Y:S02]  /*0330*/  ISETP.GT.U32.AND P0, PT, R13, R4, PT ;  /* 0x000000040d00720c */ /* 0x000fe40003f04070 */
[----:B------:R-:W-:Y:S02]  /*0340*/  @!P2 IADD3 R10, R10, -R13, RZ ;  /* 0x8000000d0a0aa210 */ /* 0x000fe40007ffe0ff */
[----:B-1----:R-:W-:Y:S02]  /*0350*/  IADD3 R12, RZ, -R5, RZ ;  /* 0x80000005ff0c7210 */ /* 0x002fe40007ffe0ff */
[----:B------:R-:W-:-:S07]  /*0360*/  @!P2 IADD3 R8, R8, 0x1, RZ ;  /* 0x000000010808a810 */ /* 0x000fce0007ffe0ff */
[----:B------:R-:W-:Y:S02]  /*0370*/  @!P0 IADD3 R4, R4, -R13, RZ ;  /* 0x8000000d04048210 */ /* 0x000fe40007ffe0ff */
[----:B------:R-:W-:Y:S02]  /*0380*/  ISETP.NE.AND P0, PT, R6, RZ, PT ;  /* 0x000000ff0600720c */ /* 0x000fe40003f05270 */
[----:B------:R-:W-:Y:S02]  /*0390*/  @!P1 IADD3 R4, -R4, RZ, RZ ;  /* 0x000000ff04049210 */ /* 0x000fe40007ffe1ff */
[----:B------:R-:W-:Y:S02]  /*03a0*/  LOP3.LUT R6, R9, R6, RZ, 0x3c, !PT ;  /* 0x0000000609067212 */ /* 0x000fe400078e3cff */
[----:B------:R-:W-:Y:S02]  /*03b0*/  SEL R9, R7, R4, !P0 ;  /* 0x0000000407097207 */ /* 0x000fe40004000000 */
[----:B--2---:R-:W-:-:S02]  /*03c0*/  SHF.R.U32.HI R4, RZ, 0x5, R2 ;  /* 0x00000005ff047819 */ /* 0x004fc40000011602 */
[----:B------:R-:W-:Y:S01]  /*03d0*/  IADD3 R125, R0, R9, RZ ;  /* 0x00000009007d7210 */ /* 0x000fe20007ffe0ff */
[----:B------:R-:W-:Y:S01]  /*03e0*/  IMAD R9, R12, R3, RZ ;  /* 0x000000030c097224 */ /* 0x000fe200078e02ff */
[----:B------:R-:W-:Y:S02]  /*03f0*/  ISETP.GE.U32.AND P1, PT, R10, R13, PT ;  /* 0x0000000d0a00720c */ /* 0x000fe40003f26070 */
[----:B------:R-:W-:Y:S02]  /*0400*/  SGXT.U32 R0, R4, 0x2 ;  /* 0x000000020400781a */ /* 0x000fe40000000000 */
[----:B------:R-:W-:Y:S02]  /*0410*/  SHF.L.U32 R125, R125, 0x6, RZ ;  /* 0x000000067d7d7819 */ /* 0x000fe400000006ff */
[----:B------:R-:W-:Y:S02]  /*0420*/  MOV R4, RZ ;  /* 0x000000ff00047202 */ /* 0x000fe40000000f00 */
[----:B------:R-:W-:-:S02]  /*0430*/  ISETP.GE.AND P3, PT, R6, RZ, PT ;  /* 0x000000ff0600720c */ /* 0x000fc40003f66270 */
[----:B------:R-:W-:Y:S01]  /*0440*/  LOP3.LUT R13, R125, R0, RZ, 0xfc, !PT ;  /* 0x000000007d0d7212 */ /* 0x000fe200078efcff */
[----:B------:R-:W-:Y:S01]  /*0450*/  IMAD.HI.U32 R4, R5, R9, R4 ;  /* 0x0000000905047227 */ /* 0x000fe200078e0004 */
[C-C-:B------:R-:W-:Y:S02]  /*0460*/  LOP3.LUT R14, R125.reuse, 0x4, R0.reuse, 0xfe, !PT ;  /* 0x000000047d0e7812 */ /* 0x140fe400078efe00 */
[----:B------:R-:W-:Y:S02]  /*0470*/  IABS R10, R13 ;  /* 0x0000000d000a7213 */ /* 0x000fe40000000000 */
[----:B------:R-:W-:Y:S02]  /*0480*/  IABS R11, R14 ;  /* 0x0000000e000b7213 */ /* 0x000fe40000000000 */
[----:B------:R-:W-:Y:S01]  /*0490*/  @P1 IADD3 R8, R8, 0x1, RZ ;  /* 0x0000000108081810 */ /* 0x000fe20007ffe0ff */
[----:B------:R-:W-:Y:S01]  /*04a0*/  IMAD.HI.U32 R5, R4, R10, RZ ;  /* 0x0000000a04057227 */ /* 0x000fe200078e00ff */
[----:B------:R-:W-:-:S02]  /*04b0*/  LOP3.LUT R16, R125, 0x8, R0, 0xfe, !PT ;  /* 0x000000087d107812 */ /* 0x000fc400078efe00 */
[----:B------:R-:W-:Y:S01]  /*04c0*/  @!P3 IADD3 R8, -R8, RZ, RZ ;  /* 0x000000ff0808b210 */ /* 0x000fe20007ffe1ff */
[----:B------:R-:W-:Y:S01]  /*04d0*/  IMAD.HI.U32 R6, R4, R11, RZ ;  /* 0x0000000b04067227 */ /* 0x000fe200078e00ff */
[----:B------:R-:W-:Y:S02]  /*04e0*/  IADD3 R5, -R5, RZ, RZ ;  /* 0x000000ff05057210 */ /* 0x000fe40007ffe1ff */
[----:B------:R-:W-:Y:S02]  /*04f0*/  SEL R15, R7, R8, !P0 ;  /* 0x00000008070f7207 */ /* 0x000fe40004000000 */
[----:B------:R-:W-:Y:S01]  /*0500*/  IADD3 R8, -R6, RZ, RZ ;  /* 0x000000ff06087210 */ /* 0x000fe20007ffe1ff */
[----:B------:R-:W-:Y:S01]  /*0510*/  IMAD R6, R3, R5, R10 ;  /* 0x0000000503067224 */ /* 0x000fe200078e020a */
[----:B------:R-:W-:Y:S02]  /*0520*/  IABS R12, R16 ;  /* 0x00000010000c7213 */ /* 0x000fe40000000000 */
[----:B------:R-:W-:Y:S01]  /*0530*/  LOP3.LUT R5, R125, 0xc, R0, 0xfe, !PT ;  /* 0x0000000c7d057812 */ /* 0x000fe200078efe00 */
[C---:B------:R-:W-:Y:S01]  /*0540*/  IMAD R8, R3.reuse, R8, R11 ;  /* 0x0000000803087224 */ /* 0x040fe200078e020b */
[----:B------:R-:W-:Y:S01]  /*0550*/  ISETP.GT.U32.AND P4, PT, R3, R6, PT ;  /* 0x000000060300720c */ /* 0x000fe20003f84070 */
[----:B------:R-:W-:Y:S01]  /*0560*/  IMAD.HI.U32 R9, R4, R12, RZ ;  /* 0x0000000c04097227 */ /* 0x000fe200078e00ff */
[----:B------:R-:W-:-:S02]  /*0570*/  ISETP.GE.AND P0, PT, R5, RZ, PT ;  /* 0x000000ff0500720c */ /* 0x000fc40003f06270 */
[----:B------:R-:W-:Y:S02]  /*0580*/  ISETP.GT.U32.AND P5, PT, R3, R8, PT ;  /* 0x000000080300720c */ /* 0x000fe40003fa4070 */
[----:B------:R-:W-:Y:S02]  /*0590*/  IADD3 R9, -R9, RZ, RZ ;  /* 0x000000ff09097210 */ /* 0x000fe40007ffe1ff */
[----:B------:R-:W-:Y:S02]  /*05a0*/  ISETP.GE.AND P2, PT, R13, RZ, PT ;  /* 0x000000ff0d00720c */ /* 0x000fe40003f46270 */
[----:B------:R-:W-:Y:S01]  /*05b0*/  LOP3.LUT R21, R125, 0x18, R0, 0xfe, !PT ;  /* 0x000000187d157812 */ /* 0x000fe200078efe00 */
[----:B------:R-:W-:Y:S01]  /*05c0*/  IMAD R10, R3, R9, R12 ;  /* 0x00000009030a7224 */ /* 0x000fe200078e020c */
[----:B------:R-:W-:Y:S02]  /*05d0*/  IABS R12, R5 ;  /* 0x00000005000c7213 */ /* 0x000fe40000000000 */
[----:B------:R-:W-:-:S02]  /*05e0*/  @!P4 IADD3 R6, R6, -R3, RZ ;  /* 0x800000030606c210 */ /* 0x000fc40007ffe0ff */
[----:B------:R-:W-:Y:S01]  /*05f0*/  LOP3.LUT R17, R125, 0x10, R0, 0xfe, !PT ;  /* 0x000000107d117812 */ /* 0x000fe200078efe00 */
[----:B------:R-:W-:Y:S01]  /*0600*/  IMAD.HI.U32 R5, R4, R12, RZ ;  /* 0x0000000c04057227 */ /* 0x000fe200078e00ff */
[----:B------:R-:W-:Y:S02]  /*0610*/  @!P5 IADD3 R8, R8, -R3, RZ ;  /* 0x800000030808d210 */ /* 0x000fe40007ffe0ff */
[----:B------:R-:W-:Y:S02]  /*0620*/  ISETP.GT.U32.AND P5, PT, R3, R6, PT ;  /* 0x000000060300720c */ /* 0x000fe40003fa4070 */
[----:B------:R-:W-:Y:S02]  /*0630*/  IADD3 R13, -R5, RZ, RZ ;  /* 0x000000ff050d7210 */ /* 0x000fe40007ffe1ff */
[----:B------:R-:W-:Y:S02]  /*0640*/  IABS R18, R21 ;  /* 0x0000001500127213 */ /* 0x000fe40000000000 */
[----:B------:R-:W-:Y:S01]  /*0650*/  ISETP.GE.AND P3, PT, R14, RZ, PT ;  /* 0x000000ff0e00720c */ /* 0x000fe20003f66270 */
[----:B------:R-:W-:Y:S01]  /*0660*/  IMAD R12, R3, R13, R12 ;  /* 0x0000000d030c7224 */ /* 0x000fe200078e020c */
[----:B------:R-:W-:Y:S01]  /*0670*/  IABS R14, R17 ;  /* 0x00000011000e7213 */ /* 0x000fe20000000000 */
[----:B------:R-:W-:Y:S01]  /*0680*/  IMAD.HI.U32 R11, R4, R18, RZ ;  /* 0x00000012040b7227 */ /* 0x000fe200078e00ff */
[----:B------:R-:W-:-:S02]  /*0690*/  LOP3.LUT R23, R125, 0x1c, R0, 0xfe, !PT ;  /* 0x0000001c7d177812 */ /* 0x000fc400078efe00 */
[C---:B------:R-:W-:Y:S01]  /*06a0*/  ISETP.GT.U32.AND P6, PT, R3.reuse, R8, PT ;  /* 0x000000080300720c */ /* 0x040fe20003fc4070 */
[----:B------:R-:W-:Y:S01]  /*06b0*/  IMAD.HI.U32 R7, R4, R14, RZ ;  /* 0x0000000e04077227 */ /* 0x000fe200078e00ff */
[----:B------:R-:W-:Y:S02]  /*06c0*/  @!P5 IADD3 R6, R6, -R3, RZ ;  /* 0x800000030606d210 */ /* 0x000fe40007ffe0ff */
[----:B------:R-:W-:Y:S02]  /*06d0*/  ISETP.GT.U32.AND P5, PT, R3, R12, PT ;  /* 0x0000000c0300720c */ /* 0x000fe40003fa4070 */
[----:B------:R-:W-:Y:S02]  /*06e0*/  IADD3 R11, -R11, RZ, RZ ;  /* 0x000000ff0b0b7210 */ /* 0x000fe40007ffe1ff */
[----:B------:R-:W-:Y:S02]  /*06f0*/  IABS R20, R23 ;  /* 0x0000001700147213 */ /* 0x000fe40000000000 */
[----:B------:R-:W-:Y:S01]  /*0700*/  IADD3 R7, -R7, RZ, RZ ;  /* 0x000000ff07077210 */ /* 0x000fe20007ffe1ff */
[----:B------:R-:W-:Y:S01]  /*0710*/  IMAD R18, R3, R11, R18 ;  /* 0x0000000b03127224 */ /* 0x000fe200078e0212 */
[----:B------:R-:W-:Y:S01]  /*0720*/  LOP3.LUT R11, R125, 0x20, R0, 0xfe, !PT ;  /* 0x000000207d0b7812 */ /* 0x000fe200078efe00 */
[----:B------:R-:W-:Y:S01]  /*0730*/  IMAD.HI.U32 R5, R4, R20, RZ ;  /* 0x0000001404057227 */ /* 0x000fe200078e00ff */
[----:B------:R-:W-:-:S02]  /*0740*/  ISETP.GT.U32.AND P4, PT, R3, R10, PT ;  /* 0x0000000a0300720c */ /* 0x000fc40003f84070 */
[----:B------:R-:W-:Y:S01]  /*0750*/  IABS R22, R11 ;  /* 0x0000000b00167213 */ /* 0x000fe20000000000 */
[C---:B------:R-:W-:Y:S01]  /*0760*/  IMAD R14, R3.reuse, R7, R14 ;  /* 0x00000007030e7224 */ /* 0x040fe200078e020e */
[-C--:B------:R-:W-:Y:S02]  /*0770*/  @!P5 IADD3 R12, R12, -R3.reuse, RZ ;  /* 0x800000030c0cd210 */ /* 0x080fe40007ffe0ff */
[----:B------:R-:W-:Y:S02]  /*0780*/  ISETP.GT.U32.AND P5, PT, R3, R18, PT ;  /* 0x000000120300720c */ /* 0x000fe40003fa4070 */
[----:B------:R-:W-:Y:S02]  /*0790*/  IADD3 R5, -R5, RZ, RZ ;  /* 0x000000ff05057210 */ /* 0x000fe40007ffe1ff */
[----:B------:R-:W-:Y:S02]  /*07a0*/  @!P6 IADD3 R8, R8, -R3, RZ ;  /* 0x800000030808e210 */ /* 0x000fe40007ffe0ff */
[----:B------:R-:W-:Y:S01]  /*07b0*/  LOP3.LUT R19, R125, 0x14, R0, 0xfe, !PT ;  /* 0x000000147d137812 */ /* 0x000fe200078efe00 */
[C---:B------:R-:W-:Y:S01]  /*07c0*/  IMAD R20, R3.reuse, R5, R20 ;  /* 0x0000000503147224 */ /* 0x040fe200078e0214 */
[----:B------:R-:W-:Y:S01]  /*07d0*/  ISETP.GT.U32.AND P6, PT, R3, R14, PT ;  /* 0x0000000e0300720c */ /* 0x000fe20003fc4070 */
[----:B------:R-:W-:Y:S01]  /*07e0*/  IMAD.HI.U32 R5, R4, R22, RZ ;  /* 0x0000001604057227 */ /* 0x000fe200078e00ff */
[----:B------:R-:W-:-:S02]  /*07f0*/  ISETP.GE.AND P1, PT, R16, RZ, PT ;  /* 0x000000ff1000720c */ /* 0x000fc40003f26270 */
[----:B------:R-:W-:Y:S02]  /*0800*/  IABS R16, R19 ;  /* 0x0000001300107213 */ /* 0x000fe40000000000 */
[C-C-:B------:R-:W-:Y:S02]  /*0810*/  LOP3.LUT R25, R125.reuse, 0x28, R0.reuse, 0xfe, !PT ;  /* 0x000000287d197812 */ /* 0x140fe400078efe00 */
[----:B------:R-:W-:Y:S01]  /*0820*/  LOP3.LUT R13, R125, 0x24, R0, 0xfe, !PT ;  /* 0x000000247d0d7812 */ /* 0x000fe200078efe00 */
[C---:B------:R-:W-:Y:S01]  /*0830*/  IMAD.HI.U32 R9, R4.reuse, R16, RZ ;  /* 0x0000001004097227 */ /* 0x040fe200078e00ff */
[----:B------:R-:W-:Y:S02]  /*0840*/  IABS R26, R25 ;  /* 0x00000019001a7213 */ /* 0x000fe40000000000 */
[----:B------:R-:W-:Y:S02]  /*0850*/  IADD3 R5, -R5, RZ, RZ ;  /* 0x000000ff05057210 */ /* 0x000fe40007ffe1ff */
[----:B------:R-:W-:Y:S01]  /*0860*/  IABS R24, R13 ;  /* 0x0000000d00187213 */ /* 0x000fe20000000000 */
[----:B------:R-:W-:Y:S01]  /*0870*/  IMAD.HI.U32 R7, R4, R26, RZ ;  /* 0x0000001a04077227 */ /* 0x000fe200078e00ff */
[----:B------:R-:W-:-:S02]  /*0880*/  @!P4 IADD3 R10, R10, -R3, RZ ;  /* 0x800000030a0ac210 */ /* 0x000fc40007ffe0ff */
[----:B------:R-:W-:Y:S01]  /*0890*/  @!P5 IADD3 R18, R18, -R3, RZ ;  /* 0x800000031212d210 */ /* 0x000fe20007ffe0ff */
[C---:B------:R-:W-:Y:S01]  /*08a0*/  IMAD R22, R3.reuse, R5, R22 ;  /* 0x0000000503167224 */ /* 0x040fe200078e0216 */
[----:B------:R-:W-:Y:S01]  /*08b0*/  ISETP.GT.U32.AND P5, PT, R3, R12, PT ;  /* 0x0000000c0300720c */ /* 0x000fe20003fa4070 */
[----:B------:R-:W-:Y:S01]  /*08c0*/  IMAD.HI.U32 R5, R4, R24, RZ ;  /* 0x0000001804057227 */ /* 0x000fe200078e00ff */
[----:B------:R-:W-:Y:S02]  /*08d0*/  LOP3.LUT R27, R125, 0x2c, R0, 0xfe, !PT ;  /* 0x0000002c7d1b7812 */ /* 0x000fe400078efe00 */
[----:B------:R-:W-:Y:S02]  /*08e0*/  @!P6 IADD3 R14, R14, -R3, RZ ;  /* 0x800000030e0ee210 */ /* 0x000fe40007ffe0ff */
[----:B------:R-:W-:Y:S02]  /*08f0*/  IADD3 R9, -R9, RZ, RZ ;  /* 0x000000ff09097210 */ /* 0x000fe40007ffe1ff */
[----:B------:R-:W-:-:S02]  /*0900*/  ISETP.GT.U32.AND P6, PT, R3, R10, PT ;  /* 0x0000000a0300720c */ /* 0x000fc40003fc4070 */
[----:B------:R-:W-:Y:S01]  /*0910*/  LOP3.LUT R29, R125, 0x30, R0, 0xfe, !PT ;  /* 0x000000307d1d7812 */ /* 0x000fe200078efe00 */
[----:B------:R-:W-:Y:S01]  /*0920*/  IMAD R16, R3, R9, R16 ;  /* 0x0000000903107224 */ /* 0x000fe200078e0210 */
[----:B------:R-:W-:Y:S02]  /*0930*/  IABS R28, R27 ;  /* 0x0000001b001c7213 */ /* 0x000fe40000000000 */
[----:B------:R-:W-:Y:S02]  /*0940*/  IADD3 R7, -R7, RZ, RZ ;  /* 0x000000ff07077210 */ /* 0x000fe40007ffe1ff */
[----:B------:R-:W-:Y:S02]  /*0950*/  IABS R30, R29 ;  /* 0x0000001d001e7213 */ /* 0x000fe40000000000 */
[----:B------:R-:W-:Y:S01]  /*0960*/  IADD3 R9, -R5, RZ, RZ ;  /* 0x000000ff05097210 */ /* 0x000fe20007ffe1ff */
[----:B------:R-:W-:Y:S01]  /*0970*/  IMAD.HI.U32 R5, R4, R28, RZ ;  /* 0x0000001c04057227 */ /* 0x000fe200078e00ff */
[----:B------:R-:W-:-:S02]  /*0980*/  @!P3 IADD3 R8, -R8, RZ, RZ ;  /* 0x000000ff0808b210 */ /* 0x000fc40007ffe1ff */
[C---:B------:R-:W-:Y:S01]  /*0990*/  ISETP.GT.U32.AND P3, PT, R3.reuse, R18, PT ;  /* 0x000000120300720c */ /* 0x040fe20003f64070 */
[C---:B------:R-:W-:Y:S01]  /*09a0*/  IMAD R26, R3.reuse, R7, R26 ;  /* 0x00000007031a7224 */ /* 0x040fe200078e021a */
[----:B------:R-:W-:Y:S01]  /*09b0*/  @!P5 IADD3 R12, R12, -R3, RZ ;  /* 0x800000030c0cd210 */ /* 0x000fe20007ffe0ff */
[----:B------:R-:W-:Y:S01]  /*09c0*/  IMAD.HI.U32 R7, R4, R30, RZ ;  /* 0x0000001e04077227 */ /* 0x000fe200078e00ff */
[----:B------:R-:W-:Y:S02]  /*09d0*/  ISETP.GT.U32.AND P5, PT, R3, R22, PT ;  /* 0x000000160300720c */ /* 0x000fe40003fa4070 */
[----:B------:R-:W-:Y:S01]  /*09e0*/  IADD3 R5, -R5, RZ, RZ ;  /* 0x000000ff05057210 */ /* 0x000fe20007ffe1ff */
[C---:B------:R-:W-:Y:S01]  /*09f0*/  IMAD R24, R3.reuse, R9, R24 ;  /* 0x0000000903187224 */ /* 0x040fe200078e0218 */
[----:B------:R-:W-:Y:S02]  /*0a00*/  @!P6 IADD3 R10, R10, -R3, RZ ;  /* 0x800000030a0ae210 */ /* 0x000fe40007ffe0ff */
[C---:B------:R-:W-:Y:S01]  /*0a10*/  ISETP.GT.U32.AND P6, PT, R3.reuse, R14, PT ;  /* 0x0000000e0300720c */ /* 0x040fe20003fc4070 */
[----:B------:R-:W-:Y:S01]  /*0a20*/  IMAD R28, R3, R5, R28 ;  /* 0x00000005031c7224 */ /* 0x000fe200078e021c */
[----:B------:R-:W-:-:S02]  /*0a30*/  IADD3 R7, -R7, RZ, RZ ;  /* 0x000000ff07077210 */ /* 0x000fc40007ffe1ff */
[----:B------:R-:W-:Y:S02]  /*0a40*/  LOP3.LUT R9, R125, 0x34, R0, 0xfe, !PT ;  /* 0x000000347d097812 */ /* 0x000fe400078efe00 */
[C---:B------:R-:W-:Y:S01]  /*0a50*/  ISETP.GT.U32.AND P4, PT, R3.reuse, R16, PT ;  /* 0x000000100300720c */ /* 0x040fe20003f84070 */
[C---:B------:R-:W-:Y:S01]  /*0a60*/  IMAD R30, R3.reuse, R7, R30 ;  /* 0x00000007031e7224 */ /* 0x040fe200078e021e */
[----:B------:R-:W-:Y:S02]  /*0a70*/  @!P3 IADD3 R18, R18, -R3, RZ ;  /* 0x800000031212b210 */ /* 0x000fe40007ffe0ff */
[----:B------:R-:W-:Y:S02]  /*0a80*/  IABS R34, R9 ;  /* 0x0000000900227213 */ /* 0x000fe40000000000 */
[C---:B------:R-:W-:Y:S02]  /*0a90*/  ISETP.GT.U32.AND P3, PT, R3.reuse, R28, PT ;  /* 0x0000001c0300720c */ /* 0x040fe40003f64070 */
[----:B------:R-:W-:Y:S01]  /*0aa0*/  @!P5 IADD3 R22, R22, -R3, RZ ;  /* 0x800000031616d210 */ /* 0x000fe20007ffe0ff */
[----:B------:R-:W-:Y:S01]  /*0ab0*/  IMAD.HI.U32 R5, R4, R34, RZ ;  /* 0x0000002204057227 */ /* 0x000fe200078e00ff */
[----:B------:R-:W-:-:S02]  /*0ac0*/  ISETP.GT.U32.AND P5, PT, R3, R30, PT ;  /* 0x0000001e0300720c */ /* 0x000fc40003fa4070 */
[----:B------:R-:W-:Y:S02]  /*0ad0*/  @!P6 IADD3 R14, R14, -R3, RZ ;  /* 0x800000030e0ee210 */ /* 0x000fe40007ffe0ff */
[----:B------:R-:W-:Y:S02]  /*0ae0*/  ISETP.GT.U32.AND P6, PT, R3, R24, PT ;  /* 0x000000180300720c */ /* 0x000fe40003fc4070 */
[----:B------:R-:W-:Y:S02]  /*0af0*/  LOP3.LUT R7, R125, 0x38, R0, 0xfe, !PT ;  /* 0x000000387d077812 */ /* 0x000fe400078efe00 */
[----:B------:R-:W-:Y:S02]  /*0b00*/  IADD3 R5, -R5, RZ, RZ ;  /* 0x000000ff05057210 */ /* 0x000fe40007ffe1ff */
[----:B------:R-:W-:Y:S02]  /*0b10*/  IABS R36, R7 ;  /* 0x0000000700247213 */ /* 0x000fe40000000000 */
[----:B------:R-:W-:Y:S01]  /*0b20*/  @!P4 IADD3 R16, R16, -R3, RZ ;  /* 0x800000031010c210 */ /* 0x000fe20007ffe0ff */
[----:B------:R-:W-:Y:S01]  /*0b30*/  IMAD R34, R3, R5, R34 ;  /* 0x0000000503227224 */ /* 0x000fe200078e0222 */
[----:B------:R-:W-:Y:S01]  /*0b40*/  @!P3 IADD3 R28, R28, -R3, RZ ;  /* 0x800000031c1cb210 */ /* 0x000fe20007ffe0ff */
[----:B------:R-:W-:Y:S01]  /*0b50*/  IMAD.HI.U32 R5, R4, R36, RZ ;  /* 0x0000002404057227 */ /* 0x000fe200078e00ff */
[----:B------:R-:W-:-:S02]  /*0b60*/  @!P2 IADD3 R6, -R6, RZ, RZ ;  /* 0x000000ff0606a210 */ /* 0x000fc40007ffe1ff */
[C---:B------:R-:W-:Y:S02]  /*0b70*/  ISETP.GT.U32.AND P2, PT, R3.reuse, R16, PT ;  /* 0x000000100300720c */ /* 0x040fe40003f44070 */
[-C--:B------:R-:W-:Y:S02]  /*0b80*/  @!P5 IADD3 R30, R30, -R3.reuse, RZ ;  /* 0x800000031e1ed210 */ /* 0x080fe40007ffe0ff */
[----:B------:R-:W-:Y:S02]  /*0b90*/  ISETP.GT.U32.AND P5, PT, R3, R28, PT ;  /* 0x0000001c0300720c */ /* 0x000fe40003fa4070 */
[----:B------:R-:W-:Y:S02]  /*0ba0*/  @!P6 IADD3 R24, R24, -R3, RZ ;  /* 0x800000031818e210 */ /* 0x000fe40007ffe0ff */
[----:B------:R-:W-:Y:S02]  /*0bb0*/  ISETP.GE.AND P6, PT, R19, RZ, PT ;  /* 0x000000ff1300720c */ /* 0x000fe40003fc6270 */
[----:B------:R-:W-:-:S02]  /*0bc0*/  IADD3 R5, -R5, RZ, RZ ;  /* 0x000000ff05057210 */ /* 0x000fc40007ffe1ff */
[C---:B------:R-:W-:Y:S02]  /*0bd0*/  ISETP.GT.U32.AND P4, PT, R3.reuse, R20, PT ;  /* 0x000000140300720c */ /* 0x040fe40003f84070 */
[----:B------:R-:W-:Y:S01]  /*0be0*/  @!P2 IADD3 R16, R16, -R3, RZ ;  /* 0x800000031010a210 */ /* 0x000fe20007ffe0ff */
[C---:B------:R-:W-:Y:S01]  /*0bf0*/  IMAD R36, R3.reuse, R5, R36 ;  /* 0x0000000503247224 */ /* 0x040fe200078e0224 */
[----:B------:R-:W-:Y:S02]  /*0c00*/  @!P1 IADD3 R10, -R10, RZ, RZ ;  /* 0x000000ff0a0a9210 */ /* 0x000fe40007ffe1ff */
[C---:B------:R-:W-:Y:S02]  /*0c10*/  ISETP.GT.U32.AND P1, PT, R3.reuse, R22, PT ;  /* 0x000000160300720c */ /* 0x040fe40003f24070 */
[----:B------:R-:W-:Y:S02]  /*0c20*/  @!P5 IADD3 R28, R28, -R3, RZ ;  /* 0x800000031c1cd210 */ /* 0x000fe40007ffe0ff */
[----:B------:R-:W-:-:S02]  /*0c30*/  ISETP.GT.U32.AND P5, PT, R3, R36, PT ;  /* 0x000000240300720c */ /* 0x000fc40003fa4070 */
[----:B------:R-:W-:Y:S02]  /*0c40*/  @!P6 IADD3 R16, -R16, RZ, RZ ;  /* 0x000000ff1010e210 */ /* 0x000fe40007ffe1ff */
[----:B------:R-:W-:Y:S02]  /*0c50*/  ISETP.GE.AND P6, PT, R11, RZ, PT ;  /* 0x000000ff0b00720c */ /* 0x000fe40003fc6270 */
[----:B------:R-:W-:Y:S02]  /*0c60*/  @!P4 IADD3 R20, R20, -R3, RZ ;  /* 0x800000031414c210 */ /* 0x000fe40007ffe0ff */
[----:B------:R-:W-:Y:S02]  /*0c70*/  LOP3.LUT R11, R125, 0x3c, R0, 0xfe, !PT ;  /* 0x0000003c7d0b7812 */ /* 0x000fe400078efe00 */
[C---:B------:R-:W-:Y:S02]  /*0c80*/  ISETP.GT.U32.AND P4, PT, R3.reuse, R20, PT ;  /* 0x000000140300720c */ /* 0x040fe40003f84070 */
[----:B------:R-:W-:-:S02]  /*0c90*/  ISETP.GT.U32.AND P2, PT, R3, R26, PT ;  /* 0x0000001a0300720c */ /* 0x000fc40003f44070 */
[----:B------:R-:W-:Y:S02]  /*0ca0*/  @!P0 IADD3 R12, -R12, RZ, RZ ;  /* 0x000000ff0c0c8210 */ /* 0x000fe40007ffe1ff */
[----:B------:R-:W-:Y:S02]  /*0cb0*/  IABS R5, R11 ;  /* 0x0000000b00057213 */ /* 0x000fe40000000000 */
[C---:B------:R-:W-:Y:S02]  /*0cc0*/  ISETP.GT.U32.AND P0, PT, R3.reuse, R24, PT ;  /* 0x000000180300720c */ /* 0x040fe40003f04070 */
[----:B------:R-:W-:Y:S01]  /*0cd0*/  @!P1 IADD3 R22, R22, -R3, RZ ;  /* 0x8000000316169210 */ /* 0x000fe20007ffe0ff */
[----:B------:R-:W-:Y:S01]  /*0ce0*/  IMAD.HI.U32 R4, R4, R5, RZ ;  /* 0x0000000504047227 */ /* 0x000fe200078e00ff */
[----:B------:R-:W-:Y:S02]  /*0cf0*/  @!P5 IADD3 R36, R36, -R3, RZ ;  /* 0x800000032424d210 */ /* 0x000fe40007ffe0ff */
[----:B------:R-:W-:-:S02]  /*0d00*/  ISETP.GT.U32.AND P1, PT, R3, R34, PT ;  /* 0x000000220300720c */ /* 0x000fc40003f24070 */
[----:B------:R-:W-:Y:S02]  /*0d10*/  @!P6 IADD3 R22, -R22, RZ, RZ ;  /* 0x000000ff1616e210 */ /* 0x000fe40007ffe1ff */
[C---:B------:R-:W-:Y:S02]  /*0d20*/  ISETP.GT.U32.AND P6, PT, R3.reuse, R36, PT ;  /* 0x000000240300720c */ /* 0x040fe40003fc4070 */
[----:B------:R-:W-:Y:S02]  /*0d30*/  IADD3 R4, -R4, RZ, RZ ;  /* 0x000000ff04047210 */ /* 0x000fe40007ffe1ff */
[-C--:B------:R-:W-:Y:S02]  /*0d40*/  @!P4 IADD3 R20, R20, -R3.reuse, RZ ;  /* 0x800000031414c210 */ /* 0x080fe40007ffe0ff */
[----:B------:R-:W-:Y:S01]  /*0d50*/  @!P2 IADD3 R26, R26, -R3, RZ ;  /* 0x800000031a1aa210 */ /* 0x000fe20007ffe0ff */
[----:B------:R-:W-:Y:S01]  /*0d60*/  IMAD R4, R3, R4, R5 ;  /* 0x0000000403047224 */ /* 0x000fe200078e0205 */
[----:B------:R-:W-:-:S02]  /*0d70*/  ISETP.GE.AND P4, PT, R17, RZ, PT ;  /* 0x000000ff1100720c */ /* 0x000fc40003f86270 */
[----:B------:R-:W-:Y:S02]  /*0d80*/  ISETP.GE.AND P2, PT, R21, RZ, PT ;  /* 0x000000ff1500720c */ /* 0x000fe40003f46270 */
[-C--:B------:R-:W-:Y:S02]  /*0d90*/  @!P0 IADD3 R24, R24, -R3.reuse, RZ ;  /* 0x8000000318188210 */ /* 0x080fe40007ffe0ff */
[----:B------:R-:W-:Y:S02]  /*0da0*/  ISETP.GE.AND P0, PT, R13, RZ, PT ;  /* 0x000000ff0d00720c */ /* 0x000fe40003f06270 */
[-C--:B------:R-:W-:Y:S02]  /*0db0*/  @!P1 IADD3 R34, R34, -R3.reuse, RZ ;  /* 0x8000000322229210 */ /* 0x080fe40007ffe0ff */
[----:B------:R-:W-:Y:S02]  /*0dc0*/  @!P6 IADD3 R36, R36, -R3, RZ ;  /* 0x800000032424e210 */ /* 0x000fe40007ffe0ff */
[----:B------:R-:W-:-:S02]  /*0dd0*/  ISETP.GT.U32.AND P6, PT, R3, R4, PT ;  /* 0x000000040300720c */ /* 0x000fc40003fc4070 */
[----:B------:R-:W-:Y:S02]  /*0de0*/  ISETP.GT.U32.AND P1, PT, R3, R34, PT ;  /* 0x000000220300720c */ /* 0x000fe40003f24070 */
[----:B------:R-:W-:Y:S02]  /*0df0*/  SHF.L.U32 R124, R15, 0x5, RZ ;  /* 0x000000050f7c7819 */ /* 0x000fe400000006ff */
[----:B------:R-:W-:Y:S02]  /*0e00*/  SHF.R.S32.HI R15, RZ, 0x1a, R15 ;  /* 0x0000001aff0f7819 */ /* 0x000fe4000001140f */
[----:B------:R-:W-:Y:S02]  /*0e10*/  LOP3.LUT R32, R124, R0, RZ, 0xfc, !PT ;  /* 0x000000007c207212 */ /* 0x000fe400078efcff */
[----:B------:R-:W-:Y:S02]  /*0e20*/  SGXT R5, R15, 0x1 ;  /* 0x000000010f05781a */ /* 0x000fe40000000200 */
[----:B------:R-:W-:-:S02]  /*0e30*/  @!P4 IADD3 R14, -R14, RZ, RZ ;  /* 0x000000ff0e0ec210 */ /* 0x000fc40007ffe1ff */
[----:B------:R-:W-:Y:S02]  /*0e40*/  @!P2 IADD3 R18, -R18, RZ, RZ ;  /* 0x000000ff1212a210 */ /* 0x000fe40007ffe1ff */
[----:B------:R-:W-:Y:S02]  /*0e50*/  ISETP.GE.AND P3, PT, R23, RZ, PT ;  /* 0x000000ff1700720c */ /* 0x000fe40003f66270 */
[C---:B------:R-:W-:Y:S02]  /*0e60*/  ISETP.GT.U32.AND P4, PT, R3.reuse, R26, PT ;  /* 0x0000001a0300720c */ /* 0x040fe40003f84070 */
[----:B------:R-:W-:Y:S02]  /*0e70*/  ISETP.GT.U32.AND P2, PT, R3, R30, PT ;  /* 0x0000001e0300720c */ /* 0x000fe40003f44070 */
[----:B------:R-:W-:Y:S02]  /*0e80*/  @!P0 IADD3 R24, -R24, RZ, RZ ;  /* 0x000000ff18188210 */ /* 0x000fe40007ffe1ff */
[----:B------:R-:W-:-:S02]  /*0e90*/  ISETP.GE.AND P0, PT, R7, RZ, PT ;  /* 0x000000ff0700720c */ /* 0x000fc40003f06270 */
[----:B------:R-:W-:Y:S02]  /*0ea0*/  LEA.HI R7, R5, R32, RZ, 0x8 ;  /* 0x0000002005077211 */ /* 0x000fe400078f40ff */
[----:B------:R-:W-:Y:S02]  /*0eb0*/  LOP3.LUT R40, R124, 0x8, R0, 0xfe, !PT ;  /* 0x000000087c287812 */ /* 0x000fe400078efe00 */
[-C--:B------:R-:W-:Y:S02]  /*0ec0*/  @!P6 IADD3 R4, R4, -R3.reuse, RZ ;  /* 0x800000030404e210 */ /* 0x080fe40007ffe0ff */
[----:B------:R-:W-:Y:S02]  /*0ed0*/  @!P1 IADD3 R34, R34, -R3, RZ ;  /* 0x8000000322229210 */ /* 0x000fe40007ffe0ff */
[----:B------:R-:W-:Y:S02]  /*0ee0*/  LOP3.LUT R7, R7, 0x7fff00, RZ, 0xc0, !PT ;  /* 0x007fff0007077812 */ /* 0x000fe400078ec0ff */
[----:B------:R-:W-:-:S02]  /*0ef0*/  ISETP.GE.AND P1, PT, R11, RZ, PT ;  /* 0x000000ff0b00720c */ /* 0x000fc40003f26270 */
[C-C-:B------:R-:W-:Y:S02]  /*0f00*/  LOP3.LUT R38, R124.reuse, 0x4, R0.reuse, 0xfe, !PT ;  /* 0x000000047c267812 */ /* 0x140fe400078efe00 */
[----:B------:R-:W-:Y:S02]  /*0f10*/  LOP3.LUT R42, R124, 0xc, R0, 0xfe, !PT ;  /* 0x0000000c7c2a7812 */ /* 0x000fe400078efe00 */
[----:B------:R-:W-:Y:S02]  /*0f20*/  LEA.HI R11, R5, R40, RZ, 0x8 ;  /* 0x00000028050b7211 */ /* 0x000fe400078f40ff */
[----:B------:R-:W-:Y:S02]  /*0f30*/  ISETP.GT.U32.AND P6, PT, R3, R4, PT ;  /* 0x000000040300720c */ /* 0x000fe40003fc4070 */
[----:B------:R-:W-:Y:S02]  /*0f40*/  ISETP.GE.AND P5, PT, R9, RZ, PT ;  /* 0x000000ff0900720c */ /* 0x000fe40003fa6270 */
[----:B------:R-:W-:-:S02]  /*0f50*/  IADD3 R19, R32, -R7, RZ ;  /* 0x8000000720137210 */ /* 0x000fc40007ffe0ff */
[C---:B------:R-:W-:Y:S02]  /*0f60*/  LEA.HI R9, R5.reuse, R38, RZ, 0x8 ;  /* 0x0000002605097211 */ /* 0x040fe400078f40ff */
[----:B------:R-:W-:Y:S02]  /*0f70*/  LOP3.LUT R32, R124, 0x10, R0, 0xfe, !PT ;  /* 0x000000107c207812 */ /* 0x000fe400078efe00 */
[----:B------:R-:W-:Y:S02]  /*0f80*/  LEA.HI R13, R5, R42, RZ, 0x8 ;  /* 0x0000002a050d7211 */ /* 0x000fe400078f40ff */
[----:B------:R-:W-:Y:S02]  /*0f90*/  LOP3.LUT R11, R11, 0x7fff00, RZ, 0xc0, !PT ;  /* 0x007fff000b0b7812 */ /* 0x000fe400078ec0ff */
[-C--:B------:R-:W-:Y:S02]  /*0fa0*/  @!P4 IADD3 R26, R26, -R3.reuse, RZ ;  /* 0x800000031a1ac210 */ /* 0x080fe40007ffe0ff */
[----:B------:R-:W-:-:S02]  /*0fb0*/  @!P2 IADD3 R30, R30, -R3, RZ ;  /* 0x800000031e1ea210 */ /* 0x000fc40007ffe0ff */
[----:B------:R-:W-:Y:S02]  /*0fc0*/  @!P3 IADD3 R20, -R20, RZ, RZ ;  /* 0x000000ff1414b210 */ /* 0x000fe40007ffe1ff */
[----:B------:R-:W-:Y:S02]  /*0fd0*/  ISETP.GE.AND P4, PT, R25, RZ, PT ;  /* 0x000000ff1900720c */ /* 0x000fe40003f86270 */
[----:B------:R-:W-:Y:S02]  /*0fe0*/  ISETP.GE.AND P2, PT, R27, RZ, PT ;  /* 0x000000ff1b00720c */ /* 0x000fe40003f46270 */
[----:B------:R-:W-:Y:S02]  /*0ff0*/  ISETP.GE.AND P3, PT, R29, RZ, PT ;  /* 0x000000ff1d00720c */ /* 0x000fe40003f66270 */
[----:B------:R-:W-:Y:S02]  /*1000*/  LOP3.LUT R9, R9, 0x7fff00, RZ, 0xc0, !PT ;  /* 0x007fff0009097812 */ /* 0x000fe400078ec0ff */
[----:B------:R-:W-:-:S02]  /*1010*/  LEA.HI R7, R5, R32, RZ, 0x8 ;  /* 0x0000002005077211 */ /* 0x000fc400078f40ff */
[----:B------:R-:W-:Y:S02]  /*1020*/  LOP3.LUT R13, R13, 0x7fff00, RZ, 0xc0, !PT ;  /* 0x007fff000d0d7812 */ /* 0x000fe400078ec0ff */
[----:B------:R-:W-:Y:S02]  /*1030*/  IADD3 R23, R40, -R11, RZ ;  /* 0x8000000b28177210 */ /* 0x000fe40007ffe0ff */
[----:B------:R-:W-:Y:S02]  /*1040*/  LOP3.LUT R40, R124, 0x18, R0, 0xfe, !PT ;  /* 0x000000187c287812 */ /* 0x000fe400078efe00 */
[----:B------:R-:W-:Y:S02]  /*1050*/  IADD3 R21, R38, -R9, RZ ;  /* 0x8000000926157210 */ /* 0x000fe40007ffe0ff */
[----:B------:R-:W-:Y:S02]  /*1060*/  LOP3.LUT R7, R7, 0x7fff00, RZ, 0xc0, !PT ;  /* 0x007fff0007077812 */ /* 0x000fe400078ec0ff */
[----:B------:R-:W-:-:S02]  /*1070*/  IADD3 R25, R42, -R13, RZ ;  /* 0x8000000d2a197210 */ /* 0x000fc40007ffe0ff */
[C-C-:B------:R-:W-:Y:S02]  /*1080*/  LOP3.LUT R38, R124.reuse, 0x14, R0.reuse, 0xfe, !PT ;  /* 0x000000147c267812 */ /* 0x140fe400078efe00 */
[----:B------:R-:W-:Y:S02]  /*1090*/  LOP3.LUT R42, R124, 0x1c, R0, 0xfe, !PT ;  /* 0x0000001c7c2a7812 */ /* 0x000fe400078efe00 */
[----:B------:R-:W-:Y:S02]  /*10a0*/  LEA.HI R11, R5, R40, RZ, 0x8 ;  /* 0x00000028050b7211 */ /* 0x000fe400078f40ff */
[----:B------:R-:W-:Y:S02]  /*10b0*/  @!P6 IADD3 R4, R4, -R3, RZ ;  /* 0x800000030404e210 */ /* 0x000fe40007ffe0ff */
[----:B------:R-:W-:Y:S02]  /*10c0*/  IADD3 R27, R32, -R7, RZ ;  /* 0x80000007201b7210 */ /* 0x000fe40007ffe0ff */
[----:B------:R-:W-:-:S02]  /*10d0*/  ISETP.NE.AND P6, PT, RZ, c[0x0][0x178], PT ;  /* 0x00005e00ff007a0c */ /* 0x000fc40003fc5270 */
[----:B------:R-:W-:Y:S02]  /*10e0*/  LOP3.LUT R3, RZ, c[0x0][0x178], RZ, 0x33, !PT ;  /* 0x00005e00ff037a12 */ /* 0x000fe400078e33ff */
[C---:B------:R-:W-:Y:S02]  /*10f0*/  LEA.HI R9, R5.reuse, R38, RZ, 0x8 ;  /* 0x0000002605097211 */ /* 0x040fe400078f40ff */
[----:B------:R-:W-:Y:S02]  /*1100*/  SHF.L.U32 R32, R2, 0x2, RZ ;  /* 0x0000000202207819 */ /* 0x000fe400000006ff */
[----:B------:R-:W-:Y:S02]  /*1110*/  LEA.HI R5, R5, R42, RZ, 0x8 ;  /* 0x0000002a05057211 */ /* 0x000fe400078f40ff */
[----:B------:R-:W-:Y:S02]  /*1120*/  LOP3.LUT R11, R11, 0x7fff00, RZ, 0xc0, !PT ;  /* 0x007fff000b0b7812 */ /* 0x000fe400078ec0ff */
[----:B------:R-:W-:-:S02]  /*1130*/  @!P4 IADD3 R26, -R26, RZ, RZ ;  /* 0x000000ff1a1ac210 */ /* 0x000fc40007ffe1ff */
[----:B------:R-:W-:Y:S02]  /*1140*/  @!P2 IADD3 R28, -R28, RZ, RZ ;  /* 0x000000ff1c1ca210 */ /* 0x000fe40007ffe1ff */
[----:B------:R-:W-:Y:S02]  /*1150*/  @!P3 IADD3 R30, -R30, RZ, RZ ;  /* 0x000000ff1e1eb210 */ /* 0x000fe40007ffe1ff */
[----:B------:R-:W-:Y:S02]  /*1160*/  @!P5 IADD3 R34, -R34, RZ, RZ ;  /* 0x000000ff2222d210 */ /* 0x000fe40007ffe1ff */
[----:B------:R-:W-:Y:S02]  /*1170*/  @!P0 IADD3 R36, -R36, RZ, RZ ;  /* 0x000000ff24248210 */ /* 0x000fe40007ffe1ff */
[----:B------:R-:W-:Y:S02]  /*1180*/  @!P1 IADD3 R4, -R4, RZ, RZ ;  /* 0x000000ff04049210 */ /* 0x000fe40007ffe1ff */
[----:B------:R-:W-:-:S02]  /*1190*/  SEL R45, R3, R16, !P6 ;  /* 0x00000010032d7207 */ /* 0x000fc40007000000 */
[----:B------:R-:W-:Y:S02]  /*11a0*/  SEL R49, R3, R20, !P6 ;  /* 0x0000001403317207 */ /* 0x000fe40007000000 */
[----:B------:R-:W-:Y:S02]  /*11b0*/  LOP3.LUT R20, R32, 0x7c, RZ, 0xc0, !PT ;  /* 0x0000007c20147812 */ /* 0x000fe400078ec0ff */
[----:B------:R-:W-:Y:S02]  /*11c0*/  LOP3.LUT R16, R0, 0x38, RZ, 0xfc, !PT ;  /* 0x0000003800107812 */ /* 0x000fe400078efcff */
[----:B------:R-:W-:Y:S02]  /*11d0*/  LOP3.LUT R5, R5, 0x7fff00, RZ, 0xc0, !PT ;  /* 0x007fff0005057812 */ /* 0x000fe400078ec0ff */
[----:B------:R-:W-:Y:S02]  /*11e0*/  IADD3 R31, R40, -R11, RZ ;  /* 0x8000000b281f7210 */ /* 0x000fe40007ffe0ff */
[----:B------:R-:W-:-:S02]  /*11f0*/  SEL R35, R3, R6, !P6 ;  /* 0x0000000603237207 */ /* 0x000fc40007000000 */
[C---:B------:R-:W-:Y:S02]  /*1200*/  SEL R47, R3.reuse, R18, !P6 ;  /* 0x00000012032f7207 */ /* 0x040fe40007000000 */
[C---:B------:R-:W-:Y:S02]  /*1210*/  SEL R37, R3.reuse, R8, !P6 ;  /* 0x0000000803257207 */ /* 0x040fe40007000000 */
[C---:B------:R-:W-:Y:S02]  /*1220*/  SEL R39, R3.reuse, R10, !P6 ;  /* 0x0000000a03277207 */ /* 0x040fe40007000000 */
[C---:B------:R-:W-:Y:S02]  /*1230*/  SEL R41, R3.reuse, R12, !P6 ;  /* 0x0000000c03297207 */ /* 0x040fe40007000000 */
[C---:B------:R-:W-:Y:S02]  /*1240*/  SEL R43, R3.reuse, R14, !P6 ;  /* 0x0000000e032b7207 */ /* 0x040fe40007000000 */
[----:B------:R-:W-:-:S02]  /*1250*/  SEL R51, R3, R22, !P6 ;  /* 0x0000001603337207 */ /* 0x000fc40007000000 */
[C---:B------:R-:W-:Y:S02]  /*1260*/  SEL R53, R3.reuse, R24, !P6 ;  /* 0x0000001803357207 */ /* 0x040fe40007000000 */
[C---:B------:R-:W-:Y:S02]  /*1270*/  SEL R55, R3.reuse, R26, !P6 ;  /* 0x0000001a03377207 */ /* 0x040fe40007000000 */
[C---:B------:R-:W-:Y:S02]  /*1280*/  SEL R57, R3.reuse, R28, !P6 ;  /* 0x0000001c03397207 */ /* 0x040fe40007000000 */
[C---:B------:R-:W-:Y:S02]  /*1290*/  SEL R59, R3.reuse, R30, !P6 ;  /* 0x0000001e033b7207 */ /* 0x040fe40007000000 */
[C---:B------:R-:W-:Y:S02]  /*12a0*/  SEL R61, R3.reuse, R34, !P6 ;  /* 0x00000022033d7207 */ /* 0x040fe40007000000 */
[----:B------:R-:W-:-:S02]  /*12b0*/  SEL R63, R3, R36, !P6 ;  /* 0x00000024033f7207 */ /* 0x000fc40007000000 */
[----:B------:R-:W-:Y:S02]  /*12c0*/  SEL R18, R3, R4, !P6 ;  /* 0x0000000403127207 */ /* 0x000fe40007000000 */
[----:B------:R-:W-:Y:S02]  /*12d0*/  LOP3.LUT R3, R0, 0x4, RZ, 0xfc, !PT ;  /* 0x0000000400037812 */ /* 0x000fe400078efcff */
[----:B------:R-:W-:Y:S02]  /*12e0*/  LEA R115, R16, R20, 0x7 ;  /* 0x0000001410737211 */ /* 0x000fe400078e38ff */
[----:B------:R-:W-:Y:S02]  /*12f0*/  LOP3.LUT R9, R9, 0x7fff00, RZ, 0xc0, !PT ;  /* 0x007fff0009097812 */ /* 0x000fe400078ec0ff */
[----:B------:R-:W-:Y:S02]  /*1300*/  IADD3 R33, R42, -R5, RZ ;  /* 0x800000052a217210 */ /* 0x000fe40007ffe0ff */
[----:B------:R-:W-:-:S02]  /*1310*/  LOP3.LUT R4, R0, 0x8, RZ, 0xfc, !PT ;  /* 0x0000000800047812 */ /* 0x000fc400078efcff */
[-C--:B------:R-:W-:Y:S02]  /*1320*/  LEA R16, R31, R20.reuse, 0x9 ;  /* 0x000000141f107211 */ /* 0x080fe400078e48ff */
[C---:B------:R-:W-:Y:S02]  /*1330*/  LOP3.LUT R5, R0.reuse, 0xc, RZ, 0xfc, !PT ;  /* 0x0000000c00057812 */ /* 0x040fe400078efcff */
[-C--:B------:R-:W-:Y:S02]  /*1340*/  LEA R102, R35, R20.reuse, 0x9 ;  /* 0x0000001423667211 */ /* 0x080fe400078e48ff */
[----:B------:R-:W-:Y:S02]  /*1350*/  MOV R31, 0x4 ;  /* 0x00000004001f7802 */ /* 0x000fe40000000f00 */
[C---:B------:R-:W-:Y:S02]  /*1360*/  LOP3.LUT R6, R0.reuse, 0x10, RZ, 0xfc, !PT ;  /* 0x0000001000067812 */ /* 0x040fe400078efcff */
[-C--:B------:R-:W-:Y:S01]  /*1370*/  LEA R112, R0, R20.reuse, 0x7 ;  /* 0x0000001400707211 */ /* 0x080fe200078e38ff */
[----:B------:R-:W-:Y:S01]  /*1380*/  IMAD.WIDE R102, R102, R31, c[0x0][0x160] ;  /* 0x0000580066667625 */ /* 0x000fe200078e021f */
[----:B------:R-:W-:-:S02]  /*1390*/  LEA R100, R37, R20, 0x9 ;  /* 0x0000001425647211 */ /* 0x000fc400078e48ff */
[----:B------:R-:W-:Y:S02]  /*13a0*/  LOP3.LUT R7, R0, 0x14, RZ, 0xfc, !PT ;  /* 0x0000001400077812 */ /* 0x000fe400078efcff */
[-C--:B------:R-:W-:Y:S01]  /*13b0*/  LEA R3, R3, R20.reuse, 0x7 ;  /* 0x0000001403037211 */ /* 0x080fe200078e38ff */
[----:B------:R-:W-:Y:S01]  /*13c0*/  IMAD.WIDE R100, R100, R31, c[0x0][0x160] ;  /* 0x0000580064647625 */ /* 0x000fe200078e021f */
[-C--:B------:R-:W-:Y:S02]  /*13d0*/  LEA R98, R39, R20.reuse, 0x9 ;  /* 0x0000001427627211 */ /* 0x080fe400078e48ff */
[----:B------:R-:W-:Y:S02]  /*13e0*/  IADD3 R29, R38, -R9, RZ ;  /* 0x80000009261d7210 */ /* 0x000fe40007ffe0ff */
[----:B------:R-:W-:Y:S01]  /*13f0*/  LOP3.LUT R8, R0, 0x18, RZ, 0xfc, !PT ;  /* 0x0000001800087812 */ /* 0x000fe200078efcff */
[----:B------:R-:W-:Y:S01]  /*1400*/  IMAD.WIDE R98, R98, R31, c[0x0][0x160] ;  /* 0x0000580062627625 */ /* 0x000fe200078e021f */
[----:B------:R-:W-:-:S02]  /*1410*/  LEA R110, R4, R20, 0x7 ;  /* 0x00000014046e7211 */ /* 0x000fc400078e38ff */
[-C--:B------:R-:W-:Y:S02]  /*1420*/  LEA R96, R41, R20.reuse, 0x9 ;  /* 0x0000001429607211 */ /* 0x080fe400078e48ff */
[----:B------:R-:W-:Y:S02]  /*1430*/  LOP3.LUT R9, R0, 0x1c, RZ, 0xfc, !PT ;  /* 0x0000001c00097812 */ /* 0x000fe400078efcff */
[-C--:B------:R-:W-:Y:S01]  /*1440*/  LEA R5, R5, R20.reuse, 0x7 ;  /* 0x0000001405057211 */ /* 0x080fe200078e38ff */
[-C--:B------:R-:W-:Y:S01]  /*1450*/  IMAD.WIDE R96, R96, R31.reuse, c[0x0][0x160] ;  /* 0x0000580060607625 */ /* 0x080fe200078e021f */
[-C--:B------:R-:W-:Y:S02]  /*1460*/  LEA R94, R43, R20.reuse, 0x9 ;  /* 0x000000142b5e7211 */ /* 0x080fe400078e48ff */
[----:B------:R-:W-:Y:S02]  /*1470*/  LOP3.LUT R10, R0, 0x20, RZ, 0xfc, !PT ;  /* 0x00000020000a7812 */ /* 0x000fe400078efcff */
[-C--:B------:R-:W-:Y:S01]  /*1480*/  LEA R108, R6, R20.reuse, 0x7 ;  /* 0x00000014066c7211 */ /* 0x080fe200078e38ff */
[----:B------:R-:W-:Y:S01]  /*1490*/  IMAD.WIDE R94, R94, R31, c[0x0][0x160] ;  /* 0x000058005e5e7625 */ /* 0x000fe200078e021f */
[----:B------:R-:W-:-:S02]  /*14a0*/  LEA R92, R45, R20, 0x9 ;  /* 0x000000142d5c7211 */ /* 0x000fc400078e48ff */
[----:B------:R-:W-:Y:S02]  /*14b0*/  SHF.L.U32 R112, R112, 0x2, RZ ;  /* 0x0000000270707819 */ /* 0x000fe400000006ff */
[----:B------:R-:W-:Y:S01]  /*14c0*/  LOP3.LUT R11, R0, 0x24, RZ, 0xfc, !PT ;  /* 0x00000024000b7812 */ /* 0x000fe200078efcff */
[-C--:B------:R-:W-:Y:S01]  /*14d0*/  IMAD.WIDE R92, R92, R31.reuse, c[0x0][0x160] ;  /* 0x000058005c5c7625 */ /* 0x080fe200078e021f */
[-C--:B------:R-:W-:Y:S01]  /*14e0*/  LEA R7, R7, R20.reuse, 0x7 ;  /* 0x0000001407077211 */ /* 0x080fe200078e38ff */
[----:B------:R1:W-:Y:S01]  /*14f0*/  LDGSTS.E.BYPASS.128 [R112], [R102.64] ;  /* 0x0000000066707fae */ /* 0x0003e2000b901c44 */
[-C--:B------:R-:W-:Y:S02]  /*1500*/  LEA R90, R47, R20.reuse, 0x9 ;  /* 0x000000142f5a7211 */ /* 0x080fe400078e48ff */
[----:B------:R-:W-:Y:S02]  /*1510*/  SHF.L.U32 R111, R3, 0x2, RZ ;  /* 0x00000002036f7819 */ /* 0x000fe400000006ff */
[----:B------:R-:W-:Y:S01]  /*1520*/  LOP3.LUT R12, R0, 0x28, RZ, 0xfc, !PT ;  /* 0x00000028000c7812 */ /* 0x000fe200078efcff */
[----:B------:R-:W-:Y:S01]  /*1530*/  IMAD.WIDE R90, R90, R31, c[0x0][0x160] ;  /* 0x000058005a5a7625 */ /* 0x000fe200078e021f */
[-C--:B------:R-:W-:Y:S01]  /*1540*/  LEA R106, R8, R20.reuse, 0x7 ;  /* 0x00000014086a7211 */ /* 0x080fe200078e38ff */
[----:B------:R1:W-:Y:S01]  /*1550*/  LDGSTS.E.BYPASS.128 [R111], [R100.64] ;  /* 0x00000000646f7fae */ /* 0x0003e2000b901c44 */
        /* <DEDUP_REMOVED lines=13> */
[-C--:B------:R-:W-:Y:S02]  /*1630*/  LEA R84, R53, R20.reuse, 0x9 ;  /* 0x0000001435547211 */ /* 0x080fe400078e48ff */
[----:B------:R-:W-:Y:S01]  /*1640*/  SHF.L.U32 R108, R108, 0x2, RZ ;  /* 0x000000026c6c7819 */ /* 0x000fe200000006ff */
[----:B------:R-:W-:Y:S01]  /*1650*/  CS2R R52, SRZ ;  /* 0x0000000000347805 */ /* 0x000fe2000001ff00 */
[----:B------:R-:W-:Y:S01]  /*1660*/  LOP3.LUT R15, R0, 0x34, RZ, 0xfc, !PT ;  /* 0x00000034000f7812 */ /* 0x000fe200078efcff */
[----:B------:R-:W-:Y:S01]  /*1670*/  IMAD.WIDE R84, R84, R31, c[0x0][0x160] ;  /* 0x0000580054547625 */ /* 0x000fe200078e021f */
[----:B------:R-:W-:Y:S01]  /*1680*/  LOP3.LUT R17, R0, 0x3c, RZ, 0xfc, !PT ;  /* 0x0000003c00117812 */ /* 0x000fe200078efcff */
[----:B------:R1:W-:Y:S01]  /*1690*/  LDGSTS.E.BYPASS.128 [R108], [R94.64] ;  /* 0x000000005e6c7fae */ /* 0x0003e2000b901c44 */
[-C--:B------:R-:W-:Y:S02]  /*16a0*/  LEA R11, R11, R20.reuse, 0x7 ;  /* 0x000000140b0b7211 */ /* 0x080fe400078e38ff */
[----:B------:R-:W-:-:S02]  /*16b0*/  LEA R21, R55, R20, 0x9 ;  /* 0x0000001437157211 */ /* 0x000fc400078e48ff */
[----:B------:R-:W-:Y:S01]  /*16c0*/  SHF.L.U32 R107, R7, 0x2, RZ ;  /* 0x00000002076b7819 */ /* 0x000fe200000006ff */
[----:B------:R-:W-:Y:S01]  /*16d0*/  IMAD.WIDE R6, R6, R31, c[0x0][0x168] ;  /* 0x00005a0006067625 */ /* 0x000fe200078e021f */
[-C--:B------:R-:W-:Y:S01]  /*16e0*/  LEA R121, R12, R20.reuse, 0x7 ;  /* 0x000000140c797211 */ /* 0x080fe200078e38ff */
[----:B------:R-:W-:Y:S01]  /*16f0*/  CS2R R54, SRZ ;  /* 0x0000000000367805 */ /* 0x000fe2000001ff00 */
[-C--:B------:R-:W-:Y:S01]  /*1700*/  LEA R22, R57, R20.reuse, 0x9 ;  /* 0x0000001439167211 */ /* 0x080fe200078e48ff */
[----:B------:R1:W-:Y:S01]  /*1710*/  LDGSTS.E.BYPASS.128 [R107], [R92.64] ;  /* 0x000000005c6b7fae */ /* 0x0003e2000b901c44 */
[----:B------:R-:W-:Y:S01]  /*1720*/  SHF.L.U32 R106, R106, 0x2, RZ ;  /* 0x000000026a6a7819 */ /* 0x000fe200000006ff */
[----:B------:R-:W-:Y:S01]  /*1730*/  CS2R R56, SRZ ;  /* 0x0000000000387805 */ /* 0x000fe2000001ff00 */
[-C--:B------:R-:W-:Y:S02]  /*1740*/  LEA R13, R13, R20.reuse, 0x7 ;  /* 0x000000140d0d7211 */ /* 0x080fe400078e38ff */
[-C--:B------:R-:W-:Y:S01]  /*1750*/  LEA R24, R59, R20.reuse, 0x9 ;  /* 0x000000143b187211 */ /* 0x080fe200078e48ff */
[----:B------:R1:W-:Y:S01]  /*1760*/  LDGSTS.E.BYPASS.128 [R106], [R90.64] ;  /* 0x000000005a6a7fae */ /* 0x0003e2000b901c44 */
[----:B------:R-:W-:Y:S01]  /*1770*/  SHF.L.U32 R105, R9, 0x2, RZ ;  /* 0x0000000209697819 */ /* 0x000fe200000006ff */
[----:B------:R-:W-:Y:S01]  /*1780*/  CS2R R58, SRZ ;  /* 0x00000000003a7805 */ /* 0x000fe2000001ff00 */
[----:B------:R-:W-:-:S02]  /*1790*/  LEA R118, R14, R20, 0x7 ;  /* 0x000000140e767211 */ /* 0x000fc400078e38ff */
[-C--:B------:R-:W-:Y:S01]  /*17a0*/  LEA R4, R19, R20.reuse, 0x9 ;  /* 0x0000001413047211 */ /* 0x080fe200078e48ff */
[----:B------:R1:W-:Y:S01]  /*17b0*/  LDGSTS.E.BYPASS.128 [R105], [R88.64] ;  /* 0x0000000058697fae */ /* 0x0003e2000b901c44 */
[-C--:B------:R-:W-:Y:S02]  /*17c0*/  LEA R26, R61, R20.reuse, 0x9 ;  /* 0x000000143d1a7211 */ /* 0x080fe400078e48ff */
[----:B------:R-:W-:Y:S01]  /*17d0*/  SHF.L.U32 R123, R123, 0x2, RZ ;  /* 0x000000027b7b7819 */ /* 0x000fe200000006ff */
[-C--:B------:R-:W-:Y:S01]  /*17e0*/  IMAD.WIDE R4, R4, R31.reuse, c[0x0][0x168] ;  /* 0x00005a0004047625 */ /* 0x080fe200078e021f */
[-C--:B------:R-:W-:Y:S01]  /*17f0*/  LEA R15, R15, R20.reuse, 0x7 ;  /* 0x000000140f0f7211 */ /* 0x080fe200078e38ff */
[----:B------:R-:W-:Y:S01]  /*1800*/  CS2R R60, SRZ ;  /* 0x00000000003c7805 */ /* 0x000fe2000001ff00 */
[-C--:B------:R-:W-:Y:S01]  /*1810*/  LEA R17, R17, R20.reuse, 0x7 ;  /* 0x0000001411117211 */ /* 0x080fe200078e38ff */
[----:B------:R1:W-:Y:S01]  /*1820*/  LDGSTS.E.BYPASS.128 [R123], [R86.64] ;  /* 0x00000000567b7fae */ /* 0x0003e2000b901c44 */
[-C--:B------:R-:W-:Y:S01]  /*1830*/  LEA R8, R23, R20.reuse, 0x9 ;  /* 0x0000001417087211 */ /* 0x080fe200078e48ff */
[----:B------:R-:W-:Y:S01]  /*1840*/  IMAD.WIDE R22, R22, R31, c[0x0][0x160] ;  /* 0x0000580016167625 */ /* 0x000fe200078e021f */
[----:B------:R-:W-:-:S02]  /*1850*/  LEA R10, R25, R20, 0x9 ;  /* 0x00000014190a7211 */ /* 0x000fc400078e48ff */
[-C--:B------:R-:W-:Y:S01]  /*1860*/  LEA R12, R27, R20.reuse, 0x9 ;  /* 0x000000141b0c7211 */ /* 0x080fe200078e48ff */
[-C--:B------:R-:W-:Y:S01]  /*1870*/  IMAD.WIDE R24, R24, R31.reuse, c[0x0][0x160] ;  /* 0x0000580018187625 */ /* 0x080fe200078e021f */
[-C--:B------:R-:W-:Y:S02]  /*1880*/  LEA R14, R29, R20.reuse, 0x9 ;  /* 0x000000141d0e7211 */ /* 0x080fe400078e48ff */
[-C--:B------:R-:W-:Y:S01]  /*1890*/  LEA R19, R33, R20.reuse, 0x9 ;  /* 0x0000001421137211 */ /* 0x080fe200078e48ff */
[-C--:B------:R-:W-:Y:S01]  /*18a0*/  IMAD.WIDE R26, R26, R31.reuse, c[0x0][0x160] ;  /* 0x000058001a1a7625 */ /* 0x080fe200078e021f */
[-C--:B------:R-:W-:Y:S02]  /*18b0*/  LEA R28, R63, R20.reuse, 0x9 ;  /* 0x000000143f1c7211 */ /* 0x080fe400078e48ff */
[----:B------:R-:W-:Y:S01]  /*18c0*/  LEA R30, R18, R20, 0x9 ;  /* 0x00000014121e7211 */ /* 0x000fe200078e48ff */
[-C--:B------:R-:W-:Y:S01]  /*18d0*/  IMAD.WIDE R20, R21, R31.reuse, c[0x0][0x160] ;  /* 0x0000580015147625 */ /* 0x080fe200078e021f */
[----:B------:R-:W-:Y:S01]  /*18e0*/  SHF.L.U32 R122, R11, 0x2, RZ ;  /* 0x000000020b7a7819 */ /* 0x000fe200000006ff */
[----:B------:R-:W-:Y:S01]  /*18f0*/  CS2R R62, SRZ ;  /* 0x00000000003e7805 */ /* 0x000fe2000001ff00 */
[----:B------:R-:W-:Y:S01]  /*1900*/  SHF.L.U32 R121, R121, 0x2, RZ ;  /* 0x0000000279797819 */ /* 0x000fe200000006ff */
[-C--:B------:R-:W-:Y:S01]  /*1910*/  IMAD.WIDE R8, R8, R31.reuse, c[0x0][0x168] ;  /* 0x00005a0008087625 */ /* 0x080fe200078e021f */
[----:B------:R-:W-:Y:S01]  /*1920*/  SHF.L.U32 R120, R13, 0x2, RZ ;  /* 0x000000020d787819 */ /* 0x000fe200000006ff */
[----:B------:R1:W-:Y:S01]  /*1930*/  LDGSTS.E.BYPASS.128 [R122], [R84.64] ;  /* 0x00000000547a7fae */ /* 0x0003e2000b901c44 */
        /* <DEDUP_REMOVED lines=8> */
[----:B------:R-:W-:Y:S01]  /*19c0*/  SHF.R.U32.HI R0, RZ, 0x3, R2 ;  /* 0x00000003ff007819 */ /* 0x000fe20000011602 */
[-C--:B------:R-:W-:Y:S01]  /*19d0*/  IMAD.WIDE R14, R14, R31.reuse, c[0x0][0x168] ;  /* 0x00005a000e0e7625 */ /* 0x080fe200078e021f */
[----:B------:R-:W-:Y:S01]  /*19e0*/  SHF.L.U32 R3, R2, 0x6, RZ ;  /* 0x0000000602037819 */ /* 0x000fe200000006ff */
[----:B------:R1:W-:Y:S01]  /*19f0*/  LDGSTS.E.BYPASS.128 [R118], [R24.64] ;  /* 0x0000000018767fae */ /* 0x0003e2000b901c44 */
[----:B------:R-:W-:Y:S01]  /*1a00*/  SGXT.U32 R0, R0, 0x4 ;  /* 0x000000040000781a */ /* 0x000fe20000000000 */
[-C--:B------:R-:W-:Y:S01]  /*1a10*/  IMAD.WIDE R16, R16, R31.reuse, c[0x0][0x168] ;  /* 0x00005a0010107625 */ /* 0x080fe200078e021f */
[----:B------:R-:W-:Y:S01]  /*1a20*/  LOP3.LUT R3, R3, 0x7e00, RZ, 0xc0, !PT ;  /* 0x00007e0003037812 */ /* 0x000fe200078ec0ff */
[----:B------:R1:W-:Y:S01]  /*1a30*/  LDGSTS.E.BYPASS.128 [R116], [R26.64] ;  /* 0x000000001a747fae */ /* 0x0003e2000b901c44 */
[----:B------:R-:W-:Y:S01]  /*1a40*/  LOP3.LUT R125, R125, R0, RZ, 0xfc, !PT ;  /* 0x000000007d7d7212 */ /* 0x000fe200078efcff */
[----:B------:R-:W-:Y:S01]  /*1a50*/  IMAD.WIDE R18, R19, R31, c[0x0][0x168] ;  /* 0x00005a0013127625 */ /* 0x000fe200078e021f */
[----:B------:R-:W-:-:S03]  /*1a60*/  MOV R0, 0x3 ;  /* 0x0000000300007802 */ /* 0x000fc60000000f00 */
[----:B------:R-:W-:-:S04]  /*1a70*/  IMAD.WIDE R28, R28, R31, c[0x0][0x160] ;  /* 0x000058001c1c7625 */ /* 0x000fc800078e021f */
[----:B------:R-:W-:Y:S01]  /*1a80*/  IMAD.WIDE R30, R30, R31, c[0x0][0x160] ;  /* 0x000058001e1e7625 */ /* 0x000fe200078e021f */
[----:B------:R1:W-:Y:S04]  /*1a90*/  LDGSTS.E.BYPASS.128 [R115], [R28.64] ;  /* 0x000000001c737fae */ /* 0x0003e8000b901c44 */
[----:B------:R1:W-:Y:S04]  /*1aa0*/  LDGSTS.E.BYPASS.128 [R114], [R30.64] ;  /* 0x000000001e727fae */ /* 0x0003e8000b901c44 */
[----:B------:R-:W0:Y:S04]  /*1ab0*/  LDGDEPBAR ;  /* 0x00000000000079af */ /* 0x000e280000000000 */
[----:B------:R1:W-:Y:S04]  /*1ac0*/  LDGSTS.E.BYPASS.128 [R112+0x20000], [R4.64] ;  /* 0x2000000004707fae */ /* 0x0003e8000b901c44 */
[----:B------:R1:W-:Y:S04]  /*1ad0*/  LDGSTS.E.BYPASS.128 [R111+0x20000], [R6.64] ;  /* 0x20000000066f7fae */ /* 0x0003e8000b901c44 */
[----:B------:R1:W-:Y:S04]  /*1ae0*/  LDGSTS.E.BYPASS.128 [R110+0x20000], [R8.64] ;  /* 0x20000000086e7fae */ /* 0x0003e8000b901c44 */
[----:B------:R1:W-:Y:S04]  /*1af0*/  LDGSTS.E.BYPASS.128 [R109+0x20000], [R10.64] ;  /* 0x200000000a6d7fae */ /* 0x0003e8000b901c44 */
[----:B------:R1:W-:Y:S04]  /*1b00*/  LDGSTS.E.BYPASS.128 [R108+0x20000], [R12.64] ;  /* 0x200000000c6c7fae */ /* 0x0003e8000b901c44 */
[----:B------:R1:W-:Y:S04]  /*1b10*/  LDGSTS.E.BYPASS.128 [R107+0x20000], [R14.64] ;  /* 0x200000000e6b7fae */ /* 0x0003e8000b901c44 */
[----:B------:R1:W-:Y:S04]  /*1b20*/  LDGSTS.E.BYPASS.128 [R106+0x20000], [R16.64] ;  /* 0x20000000106a7fae */ /* 0x0003e8000b901c44 */
[----:B------:R1:W-:Y:S04]  /*1b30*/  LDGSTS.E.BYPASS.128 [R105+0x20000], [R18.64] ;  /* 0x2000000012697fae */ /* 0x0003e8000b901c44 */
[----:B------:R-:W0:Y:S04]  /*1b40*/  LDGDEPBAR ;  /* 0x00000000000079af */ /* 0x000e280000000000 */
[----:B------:R-:W-:Y:S06]  /*1b50*/  BAR.SYNC 0x0 ;  /* 0x0000000000007b1d */ /* 0x000fec0000000000 */
[----:B------:R-:W-:Y:S01]  /*1b60*/  @!PT LDS RZ, [RZ] ;  /* 0x00000000fffff984 */ /* 0x000fe20000000800 */
[----:B------:R-:W-:Y:S01]  /*1b70*/  @!PT LDS RZ, [RZ] ;  /* 0x00000000fffff984 */ /* 0x000fe20000000800 */
[----:B------:R-:W-:Y:S01]  /*1b80*/  @!PT LDS RZ, [RZ] ;  /* 0x00000000fffff984 */ /* 0x000fe20000000800 */
[----:B------:R1:W-:Y:S04]  /*1b90*/  LDGSTS.E.BYPASS.128 [R112+0x8000], [R102.64+0x200] ;  /* 0x0800020066707fae */ /* 0x0003e8000b901c44 */
        /* <DEDUP_REMOVED lines=15> */
[----:B------:R-:W0:Y:S04]  /*1c90*/  LDGDEPBAR ;  /* 0x00000000000079af */ /* 0x000e280000000000 */
        /* <DEDUP_REMOVED lines=67> */
[----:B------:R1:W-:Y:S01]  /*20d0*/  LDGSTS.E.BYPASS.128 [R105+0x2c000], [R18.64+0x600] ;  /* 0x2c00060012697fae */ /* 0x0003e2000b901c44 */
[----:B------:R-:W-:-:S02]  /*20e0*/  UMOV UR4, URZ ;  /* 0x0000003f00047c82 */ /* 0x000fc40008000000 */
[----:B------:R-:W-:Y:S01]  /*20f0*/  UMOV UR5, URZ ;  /* 0x0000003f00057c82 */ /* 0x000fe20008000000 */
[----:B------:R-:W0:Y:S01]  /*2100*/  LDGDEPBAR ;  /* 0x00000000000079af */ /* 0x000e220000000000 */
[----:B------:R-:W-:-:S04]  /*2110*/  DEPBAR.LE SB0, 0x6 ;  /* 0x000081800000791a */ /* 0x000fc80000000000 */
[----:B-1----:R-:W-:Y:S06]  /*2120*/  BAR.SYNC 0x0 ;  /* 0x0000000000007b1d */ /* 0x002fec0000000000 */
.L_x_1:
[----:B------:R-:W1:Y:S01]  /*2130*/  S2R R2, SR_TID.X ;  /* 0x0000000000027919 */ /* 0x000e620000002100 */
[----:B------:R-:W-:Y:S01]  /*2140*/  IADD3 R0, R0, 0x1, RZ ;  /* 0x0000000100007810 */ /* 0x000fe20007ffe0ff */
[----:B------:R-:W-:Y:S01]  /*2150*/  ULDC.64 UR10, c[0x0][0x118] ;  /* 0x00004600000a7ab9 */ /* 0x000fe20000000a00 */
[----:B------:R-:W-:Y:S01]  /*2160*/  IADD3 R104, R104, 0x80, RZ ;  /* 0x0000008068687810 */ /* 0x000fe20007ffe0ff */
[----:B------:R-:W-:Y:S01]  /*2170*/  LDS.128 R32, [R3.X4+UR4] ;  /* 0x0000000403207984 */ /* 0x000fe20008004c00 */
[C---:B------:R-:W-:Y:S01]  /*2180*/  ISETP.GE.AND P0, PT, R0.reuse, 0x4, PT ;  /* 0x000000040000780c */ /* 0x040fe20003f06270 */
[----:B------:R-:W-:Y:S02]  /*2190*/  UIADD3 UR5, UR5, 0x1, URZ ;  /* 0x0000000105057890 */ /* 0x000fe4000fffe03f */
[----:B------:R-:W-:Y:S01]  /*21a0*/  LDS.128 R36, [R3.X4+UR4+0x200] ;  /* 0x0002000403247984 */ /* 0x000fe20008004c00 */
[----:B------:R-:W-:Y:S01]  /*21b0*/  SEL R0, R0, RZ, !P0 ;  /* 0x000000ff00007207 */ /* 0x000fe20004000000 */
[----:B------:R-:W-:-:S02]  /*21c0*/  UISETP.GE.AND UP0, UPT, UR5, 0x4, UPT ;  /* 0x000000040500788c */ /* 0x000fc4000bf06270 */
[----:B------:R-:W-:Y:S02]  /*21d0*/  LDS.128 R48, [R3.X4+UR4+0x400] ;  /* 0x0004000403307984 */ /* 0x000fe40008004c00 */
[----:B------:R-:W-:Y:S02]  /*21e0*/  USEL UR5, UR5, URZ, !UP0 ;  /* 0x0000003f05057287 */ /* 0x000fe4000c000000 */
[----:B------:R-:W-:Y:S01]  /*21f0*/  LDS.128 R40, [R3.X4+UR4+0x600] ;  /* 0x0006000403287984 */ /* 0x000fe20008004c00 */
[----:B-1----:R-:W-:-:S04]  /*2200*/  SHF.L.U32 R2, R2, 0x2, RZ ;  /* 0x0000000202027819 */ /* 0x002fc800000006ff */
[----:B------:R-:W-:-:S04]  /*2210*/  LOP3.LUT R2, R2, 0x1c, RZ, 0xc0, !PT ;  /* 0x0000001c02027812 */ /* 0x000fc800078ec0ff */
[----:B------:R-:W-:Y:S01]  /*2220*/  LEA R2, R2, UR8, 0x9 ;  /* 0x0000000802027c11 */ /* 0x000fe2000f8e48ff */
[----:B------:R-:W-:-:S04]  /*2230*/  ULEA UR8, UR5, 0x20000, 0xe ;  /* 0x0002000005087891 */ /* 0x000fc8000f8e703f */
[----:B------:R-:W1:Y:S04]  /*2240*/  LDS.128 R72, [R2] ;  /* 0x0000000002487984 */ /* 0x000e680000000c00 */
[----:B------:R-:W2:Y:S04]  /*2250*/  LDS.128 R76, [R2+0x200] ;  /* 0x00020000024c7984 */ /* 0x000ea80000000c00 */
[----:B------:R-:W3:Y:S04]  /*2260*/  LDS.128 R80, [R2+0x400] ;  /* 0x0004000002507984 */ /* 0x000ee80000000c00 */
[----:B------:R-:W4:Y:S01]  /*2270*/  LDS.128 R44, [R2+0x600] ;  /* 0x00060000022c7984 */ /* 0x000f220000000c00 */
[-C--:B-1----:R-:W-:Y:S01]  /*2280*/  FFMA R64, R32, R72.reuse, R64 ;  /* 0x0000004820407223 */ /* 0x082fe20000000040 */
[-C--:B------:R-:W-:Y:S01]  /*2290*/  FFMA R60, R36, R72.reuse, R60 ;  /* 0x00000048243c7223 */ /* 0x080fe2000000003c */
[-C--:B------:R-:W-:Y:S01]  /*22a0*/  FFMA R56, R48, R72.reuse, R56 ;  /* 0x0000004830387223 */ /* 0x080fe20000000038 */
[----:B------:R-:W-:Y:S01]  /*22b0*/  FFMA R52, R40, R72, R52 ;  /* 0x0000004828347223 */ /* 0x000fe20000000034 */
[-C--:B------:R-:W-:Y:S01]  /*22c0*/  FFMA R113, R33, R73.reuse, R64 ;  /* 0x0000004921717223 */ /* 0x080fe20000000040 */
[-C--:B------:R-:W-:Y:S01]  /*22d0*/  FFMA R69, R37, R73.reuse, R60 ;  /* 0x0000004925457223 */ /* 0x080fe2000000003c */
[-C--:B------:R-:W-:Y:S01]  /*22e0*/  FFMA R71, R49, R73.reuse, R56 ;  /* 0x0000004931477223 */ /* 0x080fe20000000038 */
[----:B------:R-:W-:Y:S01]  /*22f0*/  FFMA R117, R41, R73, R52 ;  /* 0x0000004929757223 */ /* 0x000fe20000000034 */
[-C--:B--2---:R-:W-:Y:S01]  /*2300*/  FFMA R52, R32, R76.reuse, R65 ;  /* 0x0000004c20347223 */ /* 0x084fe20000000041 */
[-C--:B------:R-:W-:Y:S01]  /*2310*/  FFMA R56, R36, R76.reuse, R61 ;  /* 0x0000004c24387223 */ /* 0x080fe2000000003d */
[-C--:B------:R-:W-:Y:S01]  /*2320*/  FFMA R60, R48, R76.reuse, R57 ;  /* 0x0000004c303c7223 */ /* 0x080fe20000000039 */
[----:B------:R-:W-:Y:S01]  /*2330*/  FFMA R76, R40, R76, R53 ;  /* 0x0000004c284c7223 */ /* 0x000fe20000000035 */
[-C--:B------:R-:W-:Y:S01]  /*2340*/  FFMA R113, R34, R74.reuse, R113 ;  /* 0x0000004a22717223 */ /* 0x080fe20000000071 */
[-C--:B------:R-:W-:Y:S01]  /*2350*/  FFMA R73, R38, R74.reuse, R69 ;  /* 0x0000004a26497223 */ /* 0x080fe20000000045 */
[-C--:B------:R-:W-:Y:S01]  /*2360*/  FFMA R72, R50, R74.reuse, R71 ;  /* 0x0000004a32487223 */ /* 0x080fe20000000047 */
[----:B------:R-:W-:Y:S01]  /*2370*/  FFMA R74, R42, R74, R117 ;  /* 0x0000004a2a4a7223 */ /* 0x000fe20000000075 */
[-C--:B------:R-:W-:Y:S01]  /*2380*/  FFMA R53, R33, R77.reuse, R52 ;  /* 0x0000004d21357223 */ /* 0x080fe20000000034 */
[-C--:B------:R-:W-:Y:S01]  /*2390*/  FFMA R117, R37, R77.reuse, R56 ;  /* 0x0000004d25757223 */ /* 0x080fe20000000038 */
[-C--:B------:R-:W-:Y:S01]  /*23a0*/  FFMA R57, R49, R77.reuse, R60 ;  /* 0x0000004d31397223 */ /* 0x080fe2000000003c */
[----:B------:R-:W-:Y:S01]  /*23b0*/  FFMA R61, R41, R77, R76 ;  /* 0x0000004d293d7223 */ /* 0x000fe2000000004c */
[-C--:B---3--:R-:W-:Y:S01]  /*23c0*/  FFMA R62, R36, R80.reuse, R62 ;  /* 0x00000050243e7223 */ /* 0x088fe2000000003e */
        /* <DEDUP_REMOVED lines=13> */
[----:B------:R-:W-:Y:S01]  /*24a0*/  FFMA R119, R50, R82, R119 ;  /* 0x0000005232777223 */ /* 0x000fe20000000077 */
[-C--:B----4-:R-:W-:Y:S01]  /*24b0*/  FFMA R32, R32, R44.reuse, R67 ;  /* 0x0000002c20207223 */ /* 0x090fe20000000043 */
[-C--:B------:R-:W-:Y:S01]  /*24c0*/  FFMA R48, R48, R44.reuse, R59 ;  /* 0x0000002c30307223 */ /* 0x080fe2000000003b */
[----:B------:R-:W-:Y:S01]  /*24d0*/  FFMA R40, R40, R44, R55 ;  /* 0x0000002c28287223 */ /* 0x000fe20000000037 */
[----:B------:R-:W-:Y:S01]  /*24e0*/  FFMA R82, R42, R82, R61 ;  /* 0x000000522a527223 */ /* 0x000fe2000000003d */
[----:B------:R-:W-:Y:S01]  /*24f0*/  FFMA R36, R36, R44, R63 ;  /* 0x0000002c24247223 */ /* 0x000fe2000000003f */
[----:B------:R-:W-:Y:S01]  /*2500*/  LDS.128 R52, [R3.X4+UR4+0x10] ;  /* 0x0000100403347984 */ /* 0x000fe20008004c00 */
[----:B------:R-:W-:Y:S01]  /*2510*/  FFMA R33, R33, R45, R32 ;  /* 0x0000002d21217223 */ /* 0x000fe20000000020 */
[----:B------:R-:W-:Y:S01]  /*2520*/  FFMA R113, R35, R75, R113 ;  /* 0x0000004b23717223 */ /* 0x000fe20000000071 */
[----:B------:R-:W-:Y:S01]  /*2530*/  FFMA R37, R37, R45, R36 ;  /* 0x0000002d25257223 */ /* 0x000fe20000000024 */
[----:B------:R-:W1:Y:S01]  /*2540*/  LDS.128 R64, [R2+0x210] ;  /* 0x0002100002407984 */ /* 0x000e620000000c00 */
[----:B------:R-:W-:Y:S01]  /*2550*/  FFMA R36, R43, R75, R74 ;  /* 0x0000004b2b247223 */ /* 0x000fe2000000004a */
[----:B------:R-:W-:Y:S01]  /*2560*/  FFMA R41, R41, R45, R40 ;  /* 0x0000002d29297223 */ /* 0x000fe20000000028 */
[-C--:B------:R-:W-:Y:S01]  /*2570*/  FFMA R32, R38, R46.reuse, R37 ;  /* 0x0000002e26207223 */ /* 0x080fe20000000025 */
[----:B------:R-:W2:Y:S01]  /*2580*/  LDS.128 R56, [R2+0x610] ;  /* 0x0006100002387984 */ /* 0x000ea20000000c00 */
[-C--:B------:R-:W-:Y:S01]  /*2590*/  FFMA R38, R39, R75.reuse, R73 ;  /* 0x0000004b27267223 */ /* 0x080fe20000000049 */
[----:B------:R-:W-:Y:S01]  /*25a0*/  FFMA R37, R51, R75, R72 ;  /* 0x0000004b33257223 */ /* 0x000fe20000000048 */
[-C--:B------:R-:W-:Y:S01]  /*25b0*/  FFMA R34, R34, R46.reuse, R33 ;  /* 0x0000002e22227223 */ /* 0x080fe20000000021 */
[----:B------:R-:W3:Y:S01]  /*25c0*/  LDS.128 R68, [R2+0x10] ;  /* 0x0000100002447984 */ /* 0x000ee20000000c00 */
[----:B------:R-:W-:Y:S01]  /*25d0*/  FFMA R49, R49, R45, R48 ;  /* 0x0000002d31317223 */ /* 0x000fe20000000030 */
[C---:B------:R-:W-:Y:S01]  /*25e0*/  FFMA R76, R35.reuse, R79, R76 ;  /* 0x0000004f234c7223 */ /* 0x040fe2000000004c */
[C---:B------:R-:W-:Y:S01]  /*25f0*/  FFMA R33, R35.reuse, R83, R81 ;  /* 0x0000005323217223 */ /* 0x040fe20000000051 */
[----:B------:R-:W4:Y:S01]  /*2600*/  LDS.128 R60, [R2+0x410] ;  /* 0x00041000023c7984 */ /* 0x000f220000000c00 */
[-C--:B------:R-:W-:Y:S01]  /*2610*/  FFMA R42, R42, R46.reuse, R41 ;  /* 0x0000002e2a2a7223 */ /* 0x080fe20000000029 */
[----:B------:R-:W-:Y:S01]  /*2620*/  FFMA R35, R35, R47, R34 ;  /* 0x0000002f23237223 */ /* 0x000fe20000000022 */
[-C--:B------:R-:W-:Y:S01]  /*2630*/  FFMA R41, R39, R83.reuse, R80 ;  /* 0x0000005327297223 */ /* 0x080fe20000000050 */
[----:B------:R-:W4:Y:S01]  /*2640*/  LDS.128 R72, [R3.X4+UR4+0x210] ;  /* 0x0002100403487984 */ /* 0x000f220008004c00 */
[-C--:B------:R-:W-:Y:S01]  /*2650*/  FFMA R119, R51, R83.reuse, R119 ;  /* 0x0000005333777223 */ /* 0x080fe20000000077 */
[----:B------:R-:W-:Y:S01]  /*2660*/  FFMA R40, R43, R83, R82 ;  /* 0x000000532b287223 */ /* 0x000fe20000000052 */
[----:B------:R-:W-:Y:S01]  /*2670*/  FFMA R50, R50, R46, R49 ;  /* 0x0000002e32327223 */ /* 0x000fe20000000031 */
[----:B------:R-:W4:Y:S01]  /*2680*/  LDS.128 R80, [R3.X4+UR4+0x410] ;  /* 0x0004100403507984 */ /* 0x000f220008004c00 */
[C---:B------:R-:W-:Y:S01]  /*2690*/  FFMA R117, R39.reuse, R79, R117 ;  /* 0x0000004f27757223 */ /* 0x040fe20000000075 */
[----:B------:R-:W-:Y:S01]  /*26a0*/  FFMA R39, R39, R47, R32 ;  /* 0x0000002f27277223 */ /* 0x000fe20000000020 */
[----:B------:R-:W-:Y:S01]  /*26b0*/  FFMA R78, R43, R79, R78 ;  /* 0x0000004f2b4e7223 */ /* 0x000fe2000000004e */
[-C--:B------:R-:W-:Y:S01]  /*26c0*/  FFMA R50, R51, R47.reuse, R50 ;  /* 0x0000002f33327223 */ /* 0x080fe20000000032 */
[----:B------:R-:W-:Y:S01]  /*26d0*/  FFMA R42, R43, R47, R42 ;  /* 0x0000002f2b2a7223 */ /* 0x000fe2000000002a */
[----:B------:R-:W-:Y:S01]  /*26e0*/  FFMA R77, R51, R79, R77 ;  /* 0x0000004f334d7223 */ /* 0x000fe2000000004d */
[C---:B-1----:R-:W-:Y:S01]  /*26f0*/  FFMA R76, R52.reuse, R64, R76 ;  /* 0x00000040344c7223 */ /* 0x042fe2000000004c */
[C---:B--2---:R-:W-:Y:S01]  /*2700*/  FFMA R46, R52.reuse, R56, R35 ;  /* 0x00000038342e7223 */ /* 0x044fe20000000023 */
[----:B---3--:R-:W-:-:S03]  /*2710*/  FFMA R44, R52, R68, R113 ;  /* 0x00000044342c7223 */ /* 0x008fc60000000071 */
[C---:B------:R-:W-:Y:S01]  /*2720*/  FFMA R43, R53.reuse, R57, R46 ;  /* 0x00000039352b7223 */ /* 0x040fe2000000002e */
[C---:B------:R-:W-:Y:S01]  /*2730*/  FFMA R113, R53.reuse, R65, R76 ;  /* 0x0000004135717223 */ /* 0x040fe2000000004c */
[----:B----4-:R-:W-:Y:S01]  /*2740*/  FFMA R52, R52, R60, R33 ;  /* 0x0000003c34347223 */ /* 0x010fe20000000021 */
[C---:B------:R-:W-:Y:S01]  /*2750*/  FFMA R47, R53.reuse, R69, R44 ;  /* 0x00000045352f7223 */ /* 0x040fe2000000002c */
[----:B------:R-:W1:Y:S01]  /*2760*/  LDS.128 R32, [R3.X4+UR4+0x610] ;  /* 0x0006100403207984 */ /* 0x000e620008004c00 */
[----:B------:R-:W-:Y:S01]  /*2770*/  FFMA R113, R54, R66, R113 ;  /* 0x0000004236717223 */ /* 0x000fe20000000071 */
[C---:B------:R-:W-:Y:S01]  /*2780*/  FFMA R38, R72.reuse, R68, R38 ;  /* 0x0000004448267223 */ /* 0x040fe20000000026 */
[C---:B------:R-:W-:Y:S01]  /*2790*/  FFMA R44, R72.reuse, R64, R117 ;  /* 0x00000040482c7223 */ /* 0x040fe20000000075 */
[C---:B------:R-:W-:Y:S01]  /*27a0*/  FFMA R46, R72.reuse, R60, R41 ;  /* 0x0000003c482e7223 */ /* 0x040fe20000000029 */
[----:B------:R-:W-:Y:S01]  /*27b0*/  FFMA R72, R72, R56, R39 ;  /* 0x0000003848487223 */ /* 0x000fe20000000027 */
[----:B------:R-:W-:Y:S01]  /*27c0*/  FFMA R45, R53, R61, R52 ;  /* 0x0000003d352d7223 */ /* 0x000fe20000000034 */
[----:B------:R-:W-:Y:S01]  /*27d0*/  FFMA R53, R54, R58, R43 ;  /* 0x0000003a36357223 */ /* 0x000fe2000000002b */
[C---:B------:R-:W-:Y:S01]  /*27e0*/  FFMA R43, R73.reuse, R69, R38 ;  /* 0x00000045492b7223 */ /* 0x040fe20000000026 */
[C---:B------:R-:W-:Y:S01]  /*27f0*/  FFMA R41, R73.reuse, R65, R44 ;  /* 0x0000004149297223 */ /* 0x040fe2000000002c */
[C---:B------:R-:W-:Y:S01]  /*2800*/  FFMA R117, R73.reuse, R61, R46 ;  /* 0x0000003d49757223 */ /* 0x040fe2000000002e */
        /* <DEDUP_REMOVED lines=13> */
[-C--:B------:R-:W-:Y:S01]  /*28e0*/  FFMA R52, R54, R70.reuse, R47 ;  /* 0x0000004636347223 */ /* 0x080fe2000000002f */
[C---:B------:R-:W-:Y:S01]  /*28f0*/  FFMA R119, R82.reuse, R70, R119 ;  /* 0x0000004652777223 */ /* 0x040fe20000000077 */
[C---:B------:R-:W-:Y:S01]  /*2900*/  FFMA R80, R82.reuse, R66, R41 ;  /* 0x0000004252507223 */ /* 0x040fe20000000029 */
[-C--:B------:R-:W-:Y:S01]  /*2910*/  FFMA R81, R82, R62.reuse, R39 ;  /* 0x0000003e52517223 */ /* 0x080fe20000000027 */
[----:B------:R-:W-:Y:S01]  /*2920*/  FFMA R54, R54, R62, R45 ;  /* 0x0000003e36367223 */ /* 0x000fe2000000002d */
[----:B------:R-:W-:Y:S01]  /*2930*/  FFMA R82, R82, R58, R37 ;  /* 0x0000003a52527223 */ /* 0x000fe20000000025 */
[----:B------:R-:W-:Y:S01]  /*2940*/  LDS.128 R44, [R2+0x420] ;  /* 0x00042000022c7984 */ /* 0x000fe20000000c00 */
[----:B------:R-:W-:Y:S01]  /*2950*/  FFMA R113, R55, R67, R113 ;  /* 0x0000004337717223 */ /* 0x000fe20000000071 */
[----:B------:R-:W-:Y:S01]  /*2960*/  FFMA R119, R83, R71, R119 ;  /* 0x0000004753777223 */ /* 0x000fe20000000077 */
[C---:B------:R-:W-:Y:S01]  /*2970*/  FFMA R74, R75.reuse, R59, R74 ;  /* 0x0000003b4b4a7223 */ /* 0x040fe2000000004a */
[----:B------:R-:W-:Y:S01]  /*2980*/  LDS.128 R48, [R2+0x220] ;  /* 0x0002200002307984 */ /* 0x000fe20000000c00 */
[C---:B------:R-:W-:Y:S01]  /*2990*/  FFMA R117, R75.reuse, R63, R117 ;  /* 0x0000003f4b757223 */ /* 0x040fe20000000075 */
[C---:B------:R-:W-:Y:S01]  /*29a0*/  FFMA R73, R75.reuse, R67, R73 ;  /* 0x000000434b497223 */ /* 0x040fe20000000049 */
[----:B------:R-:W-:Y:S01]  /*29b0*/  FFMA R72, R75, R71, R72 ;  /* 0x000000474b487223 */ /* 0x000fe20000000048 */
[C---:B-1----:R-:W-:Y:S01]  /*29c0*/  FFMA R36, R32.reuse, R68, R36 ;  /* 0x0000004420247223 */ /* 0x042fe20000000024 */
[C---:B------:R-:W-:Y:S01]  /*29d0*/  FFMA R78, R32.reuse, R64, R78 ;  /* 0x00000040204e7223 */ /* 0x040fe2000000004e */
[C---:B------:R-:W-:Y:S01]  /*29e0*/  FFMA R40, R32.reuse, R60, R40 ;  /* 0x0000003c20287223 */ /* 0x040fe20000000028 */
[----:B------:R-:W-:Y:S01]  /*29f0*/  FFMA R42, R32, R56, R42 ;  /* 0x00000038202a7223 */ /* 0x000fe2000000002a */
[C---:B------:R-:W-:Y:S01]  /*2a00*/  FFMA R69, R33.reuse, R69, R36 ;  /* 0x0000004521457223 */ /* 0x040fe20000000024 */
[C---:B------:R-:W-:Y:S01]  /*2a10*/  FFMA R65, R33.reuse, R65, R78 ;  /* 0x0000004121417223 */ /* 0x040fe2000000004e */
[C---:B------:R-:W-:Y:S01]  /*2a20*/  FFMA R61, R33.reuse, R61, R40 ;  /* 0x0000003d213d7223 */ /* 0x040fe20000000028 */
[----:B------:R-:W1:Y:S01]  /*2a30*/  LDS.128 R36, [R3.X4+UR4+0x20] ;  /* 0x0000200403247984 */ /* 0x000e620008004c00 */
[----:B------:R-:W-:Y:S01]  /*2a40*/  FFMA R33, R33, R57, R42 ;  /* 0x0000003921217223 */ /* 0x000fe2000000002a */
[C---:B------:R-:W-:Y:S01]  /*2a50*/  FFMA R70, R34.reuse, R70, R69 ;  /* 0x0000004622467223 */ /* 0x040fe20000000045 */
[C---:B------:R-:W-:Y:S01]  /*2a60*/  FFMA R66, R34.reuse, R66, R65 ;  /* 0x0000004222427223 */ /* 0x040fe20000000041 */
[----:B------:R-:W2:Y:S01]  /*2a70*/  LDS.128 R76, [R2+0x20] ;  /* 0x00002000024c7984 */ /* 0x000ea20000000c00 */
[C---:B------:R-:W-:Y:S01]  /*2a80*/  FFMA R62, R34.reuse, R62, R61 ;  /* 0x0000003e223e7223 */ /* 0x040fe2000000003d */
[----:B------:R-:W-:Y:S01]  /*2a90*/  FFMA R34, R34, R58, R33 ;  /* 0x0000003a22227223 */ /* 0x000fe20000000021 */
[C---:B------:R-:W-:Y:S01]  /*2aa0*/  FFMA R32, R55.reuse, R59, R53 ;  /* 0x0000003b37207223 */ /* 0x040fe20000000035 */
[----:B------:R-:W3:Y:S01]  /*2ab0*/  LDS.128 R40, [R2+0x620] ;  /* 0x0006200002287984 */ /* 0x000ee20000000c00 */
[C---:B------:R-:W-:Y:S01]  /*2ac0*/  FFMA R33, R55.reuse, R71, R52 ;  /* 0x0000004737217223 */ /* 0x040fe20000000034 */
[----:B------:R-:W-:Y:S01]  /*2ad0*/  FFMA R60, R55, R63, R54 ;  /* 0x0000003f373c7223 */ /* 0x000fe20000000036 */
[C---:B------:R-:W-:Y:S01]  /*2ae0*/  FFMA R56, R83.reuse, R59, R82 ;  /* 0x0000003b53387223 */ /* 0x040fe20000000052 */
[----:B------:R-:W4:Y:S01]  /*2af0*/  LDS.128 R52, [R3.X4+UR4+0x220] ;  /* 0x0002200403347984 */ /* 0x000f220008004c00 */
[C---:B------:R-:W-:Y:S01]  /*2b00*/  FFMA R57, R83.reuse, R63, R81 ;  /* 0x0000003f53397223 */ /* 0x040fe20000000051 */
[----:B------:R-:W-:Y:S01]  /*2b10*/  FFMA R58, R83, R67, R80 ;  /* 0x00000043533a7223 */ /* 0x000fe20000000050 */
[C---:B------:R-:W-:Y:S01]  /*2b20*/  FFMA R59, R35.reuse, R59, R34 ;  /* 0x0000003b233b7223 */ /* 0x040fe20000000022 */
[----:B------:R-:W4:Y:S01]  /*2b30*/  LDS.128 R80, [R3.X4+UR4+0x420] ;  /* 0x0004200403507984 */ /* 0x000f220008004c00 */
[C---:B------:R-:W-:Y:S01]  /*2b40*/  FFMA R62, R35.reuse, R63, R62 ;  /* 0x0000003f233e7223 */ /* 0x040fe2000000003e */
[C---:B------:R-:W-:Y:S01]  /*2b50*/  FFMA R66, R35.reuse, R67, R66 ;  /* 0x0000004323427223 */ /* 0x040fe20000000042 */
[----:B------:R-:W-:Y:S01]  /*2b60*/  FFMA R70, R35, R71, R70 ;  /* 0x0000004723467223 */ /* 0x000fe20000000046 */
[C---:B-1----:R-:W-:Y:S01]  /*2b70*/  FFMA R68, R36.reuse, R44, R60 ;  /* 0x0000002c24447223 */ /* 0x042fe2000000003c */
[C---:B------:R-:W-:Y:S01]  /*2b80*/  FFMA R64, R36.reuse, R48, R113 ;  /* 0x0000003024407223 */ /* 0x040fe20000000071 */
[----:B--2---:R-:W-:-:S03]  /*2b90*/  FFMA R60, R36, R76, R33 ;  /* 0x0000004c243c7223 */ /* 0x004fc60000000021 */
[C---:B------:R-:W-:Y:S01]  /*2ba0*/  FFMA R65, R37.reuse, R49, R64 ;  /* 0x0000003125417223 */ /* 0x040fe20000000040 */
[C---:B------:R-:W-:Y:S01]  /*2bb0*/  FFMA R63, R37.reuse, R45, R68 ;  /* 0x0000002d253f7223 */ /* 0x040fe20000000044 */
[----:B---3--:R-:W-:Y:S01]  /*2bc0*/  FFMA R36, R36, R40, R32 ;  /* 0x0000002824247223 */ /* 0x008fe20000000020 */
[C---:B------:R-:W-:Y:S01]  /*2bd0*/  FFMA R113, R37.reuse, R77, R60 ;  /* 0x0000004d25717223 */ /* 0x040fe2000000003c */
[----:B------:R-:W1:Y:S02]  /*2be0*/  LDS.128 R32, [R3.X4+UR4+0x620] ;  /* 0x0006200403207984 */ /* 0x000e640008004c00 */
[----:B------:R-:W-:Y:S01]  /*2bf0*/  FFMA R61, R37, R41, R36 ;  /* 0x00000029253d7223 */ /* 0x000fe20000000024 */
[C---:B----4-:R-:W-:Y:S01]  /*2c00*/  FFMA R72, R52.reuse, R76, R72 ;  /* 0x0000004c34487223 */ /* 0x050fe20000000048 */
        /* <DEDUP_REMOVED lines=27> */
[----:B------:R-:W-:Y:S01]  /*2dc0*/  LDS.128 R72, [R2+0x30] ;  /* 0x0000300002487984 */ /* 0x000fe20000000c00 */
[----:B------:R-:W-:Y:S01]  /*2dd0*/  FFMA R113, R39, R79, R113 ;  /* 0x0000004f27717223 */ /* 0x000fe20000000071 */
[----:B------:R-:W-:Y:S01]  /*2de0*/  FFMA R119, R83, R51, R119 ;  /* 0x0000003353777223 */ /* 0x000fe20000000077 */
[C---:B------:R-:W-:Y:S01]  /*2df0*/  FFMA R54, R55.reuse, R43, R54 ;  /* 0x0000002b37367223 */ /* 0x040fe20000000036 */
        /* <DEDUP_REMOVED lines=9> */
[----:B------:R-:W1:Y:S01]  /*2e90*/  LDS.128 R56, [R3.X4+UR4+0x30] ;  /* 0x0000300403387984 */ /* 0x000e620008004c00 */
[C---:B------:R-:W-:Y:S01]  /*2ea0*/  FFMA R45, R33.reuse, R45, R62 ;  /* 0x0000002d212d7223 */ /* 0x040fe2000000003e */
[----:B------:R-:W-:Y:S01]  /*2eb0*/  FFMA R33, R33, R41, R32 ;  /* 0x0000002921217223 */ /* 0x000fe20000000020 */
[C---:B------:R-:W-:Y:S01]  /*2ec0*/  FFMA R78, R34.reuse, R78, R77 ;  /* 0x0000004e224e7223 */ /* 0x040fe2000000004d */
[----:B------:R-:W2:Y:S01]  /*2ed0*/  LDS.128 R68, [R2+0x230] ;  /* 0x0002300002447984 */ /* 0x000ea20000000c00 */
[C---:B------:R-:W-:Y:S01]  /*2ee0*/  FFMA R50, R34.reuse, R50, R49 ;  /* 0x0000003222327223 */ /* 0x040fe20000000031 */
[C---:B------:R-:W-:Y:S01]  /*2ef0*/  FFMA R46, R34.reuse, R46, R45 ;  /* 0x0000002e222e7223 */ /* 0x040fe2000000002d */
[----:B------:R-:W-:Y:S01]  /*2f00*/  FFMA R34, R34, R42, R33 ;  /* 0x0000002a22227223 */ /* 0x000fe20000000021 */
[----:B------:R-:W3:Y:S01]  /*2f10*/  LDS.128 R64, [R2+0x430] ;  /* 0x0004300002407984 */ /* 0x000ee20000000c00 */
[C---:B------:R-:W-:Y:S01]  /*2f20*/  FFMA R32, R39.reuse, R51, R36 ;  /* 0x0000003327207223 */ /* 0x040fe20000000024 */
[C---:B------:R-:W-:Y:S01]  /*2f30*/  FFMA R33, R39.reuse, R47, R37 ;  /* 0x0000002f27217223 */ /* 0x040fe20000000025 */
[-C--:B------:R-:W-:Y:S01]  /*2f40*/  FFMA R42, R39, R43.reuse, R38 ;  /* 0x0000002b272a7223 */ /* 0x080fe20000000026 */
[----:B------:R-:W4:Y:S01]  /*2f50*/  LDS.128 R60, [R2+0x630] ;  /* 0x00063000023c7984 */ /* 0x000f220000000c00 */
[C---:B------:R-:W-:Y:S01]  /*2f60*/  FFMA R40, R83.reuse, R43, R82 ;  /* 0x0000002b53287223 */ /* 0x040fe20000000052 */
[C---:B------:R-:W-:Y:S01]  /*2f70*/  FFMA R41, R83.reuse, R47, R80 ;  /* 0x0000002f53297223 */ /* 0x040fe20000000050 */
[----:B------:R-:W-:Y:S01]  /*2f80*/  FFMA R44, R83, R79, R81 ;  /* 0x0000004f532c7223 */ /* 0x000fe20000000051 */
[----:B------:R-:W4:Y:S01]  /*2f90*/  LDS.128 R36, [R3.X4+UR4+0x230] ;  /* 0x0002300403247984 */ /* 0x000f220008004c00 */
[C---:B------:R-:W-:Y:S01]  /*2fa0*/  FFMA R43, R35.reuse, R43, R34 ;  /* 0x0000002b232b7223 */ /* 0x040fe20000000022 */
[C---:B------:R-:W-:Y:S01]  /*2fb0*/  FFMA R46, R35.reuse, R47, R46 ;  /* 0x0000002f232e7223 */ /* 0x040fe2000000002e */
[C---:B------:R-:W-:Y:S01]  /*2fc0*/  FFMA R50, R35.reuse, R51, R50 ;  /* 0x0000003323327223 */ /* 0x040fe20000000032 */
[----:B------:R-:W4:Y:S01]  /*2fd0*/  LDS.128 R80, [R3.X4+UR4+0x430] ;  /* 0x0004300403507984 */ /* 0x000f220008004c00 */
[----:B------:R-:W-:Y:S01]  /*2fe0*/  FFMA R78, R35, R79, R78 ;  /* 0x0000004f234e7223 */ /* 0x000fe2000000004e */
[C---:B-1----:R-:W-:Y:S01]  /*2ff0*/  FFMA R48, R56.reuse, R72, R113 ;  /* 0x0000004838307223 */ /* 0x042fe20000000071 */
[----:B--2---:R-:W-:-:S03]  /*3000*/  FFMA R76, R56, R68, R32 ;  /* 0x00000044384c7223 */ /* 0x004fc60000000020 */
[C---:B------:R-:W-:Y:S01]  /*3010*/  FFMA R113, R57.reuse, R73, R48 ;  /* 0x0000004939717223 */ /* 0x040fe20000000030 */
[----:B---3--:R-:W-:Y:S01]  /*3020*/  FFMA R45, R56, R64, R33 ;  /* 0x00000040382d7223 */ /* 0x008fe20000000021 */
[C---:B------:R-:W-:Y:S01]  /*3030*/  FFMA R49, R57.reuse, R69, R76 ;  /* 0x0000004539317223 */ /* 0x040fe2000000004c */
[----:B------:R-:W1:Y:S01]  /*3040*/  LDS.128 R32, [R3.X4+UR4+0x630] ;  /* 0x0006300403207984 */ /* 0x000e620008004c00 */
[----:B------:R-:W-:Y:S01]  /*3050*/  FFMA R113, R58, R74, R113 ;  /* 0x0000004a3a717223 */ /* 0x000fe20000000071 */
[----:B----4-:R-:W-:Y:S01]  /*3060*/  FFMA R42, R56, R60, R42 ;  /* 0x0000003c382a7223 */ /* 0x010fe2000000002a */
[----:B------:R-:W-:Y:S01]  /*3070*/  FFMA R47, R57, R65, R45 ;  /* 0x00000041392f7223 */ /* 0x000fe2000000002d */
        /* <DEDUP_REMOVED lines=32> */
[C---:B-1----:R-:W-:Y:S01]  /*3280*/  FFMA R50, R32.reuse, R68, R50 ;  /* 0x0000004420327223 */ /* 0x042fe20000000032 */
[C---:B------:R-:W-:Y:S01]  /*3290*/  FFMA R78, R32.reuse, R72, R78 ;  /* 0x00000048204e7223 */ /* 0x040fe2000000004e */
[C---:B------:R-:W-:Y:S01]  /*32a0*/  FFMA R46, R32.reuse, R64, R46 ;  /* 0x00000040202e7223 */ /* 0x040fe2000000002e */
[----:B------:R-:W-:Y:S01]  /*32b0*/  FFMA R32, R32, R60, R43 ;  /* 0x0000003c20207223 */ /* 0x000fe2000000002b */
[C---:B------:R-:W-:Y:S01]  /*32c0*/  FFMA R69, R33.reuse, R69, R50 ;  /* 0x0000004521457223 */ /* 0x040fe20000000032 */
[----:B------:R-:W1:Y:S01]  /*32d0*/  LDS.128 R40, [R3.X4+UR4+0x40] ;  /* 0x0000400403287984 */ /* 0x000e620008004c00 */
[C---:B------:R-:W-:Y:S01]  /*32e0*/  FFMA R73, R33.reuse, R73, R78 ;  /* 0x0000004921497223 */ /* 0x040fe2000000004e */
[C---:B------:R-:W-:Y:S01]  /*32f0*/  FFMA R65, R33.reuse, R65, R46 ;  /* 0x0000004121417223 */ /* 0x040fe2000000002e */
[----:B------:R-:W-:Y:S01]  /*3300*/  FFMA R33, R33, R61, R32 ;  /* 0x0000003d21217223 */ /* 0x000fe20000000020 */
[----:B------:R-:W2:Y:S01]  /*3310*/  LDS.128 R48, [R2+0x440] ;  /* 0x0004400002307984 */ /* 0x000ea20000000c00 */
[C---:B------:R-:W-:Y:S01]  /*3320*/  FFMA R74, R34.reuse, R74, R73 ;  /* 0x0000004a224a7223 */ /* 0x040fe20000000049 */
[C---:B------:R-:W-:Y:S01]  /*3330*/  FFMA R70, R34.reuse, R70, R69 ;  /* 0x0000004622467223 */ /* 0x040fe20000000045 */
[C---:B------:R-:W-:Y:S01]  /*3340*/  FFMA R66, R34.reuse, R66, R65 ;  /* 0x0000004222427223 */ /* 0x040fe20000000041 */
[----:B------:R-:W3:Y:S01]  /*3350*/  LDS.128 R76, [R2+0x40] ;  /* 0x00004000024c7984 */ /* 0x000ee20000000c00 */
[----:B------:R-:W-:Y:S01]  /*3360*/  FFMA R34, R34, R62, R33 ;  /* 0x0000003e22227223 */ /* 0x000fe20000000021 */
[C---:B------:R-:W-:Y:S01]  /*3370*/  FFMA R32, R59.reuse, R71, R56 ;  /* 0x000000473b207223 */ /* 0x040fe20000000038 */
[C---:B------:R-:W-:Y:S01]  /*3380*/  FFMA R33, R59.reuse, R67, R57 ;  /* 0x000000433b217223 */ /* 0x040fe20000000039 */
[----:B------:R-:W4:Y:S01]  /*3390*/  LDS.128 R44, [R2+0x640] ;  /* 0x00064000022c7984 */ /* 0x000f220000000c00 */
[-C--:B------:R-:W-:Y:S01]  /*33a0*/  FFMA R61, R59, R63.reuse, R58 ;  /* 0x0000003f3b3d7223 */ /* 0x080fe2000000003a */
[C---:B------:R-:W-:Y:S01]  /*33b0*/  FFMA R56, R39.reuse, R63, R38 ;  /* 0x0000003f27387223 */ /* 0x040fe20000000026 */
        /* <DEDUP_REMOVED lines=12> */
[----:B--2---:R-:W-:-:S03]  /*3480*/  FFMA R72, R40, R48, R33 ;  /* 0x0000003028487223 */ /* 0x004fc60000000021 */
[C---:B------:R-:W-:Y:S01]  /*3490*/  FFMA R67, R41.reuse, R53, R68 ;  /* 0x0000003529437223 */ /* 0x040fe20000000044 */
[----:B------:R-:W1:Y:S01]  /*34a0*/  LDS.128 R32, [R3.X4+UR4+0x640] ;  /* 0x0006400403207984 */ /* 0x000e620008004c00 */
[C---:B---3--:R-:W-:Y:S01]  /*34b0*/  FFMA R64, R40.reuse, R76, R113 ;  /* 0x0000004c28407223 */ /* 0x048fe20000000071 */
[C---:B------:R-:W-:Y:S01]  /*34c0*/  FFMA R65, R41.reuse, R49, R72 ;  /* 0x0000003129417223 */ /* 0x040fe20000000048 */
[----:B----4-:R-:W-:Y:S02]  /*34d0*/  FFMA R40, R40, R44, R61 ;  /* 0x0000002c28287223 */ /* 0x010fe4000000003d */
[C---:B------:R-:W-:Y:S02]  /*34e0*/  FFMA R113, R41.reuse, R77, R64 ;  /* 0x0000004d29717223 */ /* 0x040fe40000000040 */
        /* <DEDUP_REMOVED lines=29> */
[----:B------:R-:W-:Y:S01]  /*36c0*/  FFMA R117, R39, R51, R117 ;  /* 0x0000003327757223 */ /* 0x000fe20000000075 */
[C---:B-1----:R-:W-:Y:S01]  /*36d0*/  FFMA R70, R32.reuse, R52, R70 ;  /* 0x0000003420467223 */ /* 0x042fe20000000046 */
[C---:B------:R-:W-:Y:S01]  /*36e0*/  FFMA R66, R32.reuse, R48, R66 ;  /* 0x0000003020427223 */ /* 0x040fe20000000042 */
[----:B------:R-:W-:Y:S01]  /*36f0*/  LDS.128 R56, [R3.X4+UR4+0x50] ;  /* 0x0000500403387984 */ /* 0x000fe20008004c00 */
[C---:B------:R-:W-:Y:S01]  /*3700*/  FFMA R74, R32.reuse, R76, R74 ;  /* 0x0000004c204a7223 */ /* 0x040fe2000000004a */
[C---:B------:R-:W-:Y:S01]  /*3710*/  FFMA R53, R33.reuse, R53, R70 ;  /* 0x0000003521357223 */ /* 0x040fe20000000046 */
[C---:B------:R-:W-:Y:S01]  /*3720*/  FFMA R49, R33.reuse, R49, R66 ;  /* 0x0000003121317223 */ /* 0x040fe20000000042 */
[----:B------:R-:W1:Y:S01]  /*3730*/  LDS.128 R68, [R2+0x250] ;  /* 0x0002500002447984 */ /* 0x000e620000000c00 */
[----:B------:R-:W-:Y:S01]  /*3740*/  FFMA R32, R32, R44, R63 ;  /* 0x0000002c20207223 */ /* 0x000fe2000000003f */
[C---:B------:R-:W-:Y:S01]  /*3750*/  FFMA R77, R33.reuse, R77, R74 ;  /* 0x0000004d214d7223 */ /* 0x040fe2000000004a */
[C---:B------:R-:W-:Y:S01]  /*3760*/  FFMA R54, R34.reuse, R54, R53 ;  /* 0x0000003622367223 */ /* 0x040fe20000000035 */
[----:B------:R-:W2:Y:S01]  /*3770*/  LDS.128 R64, [R2+0x450] ;  /* 0x0004500002407984 */ /* 0x000ea20000000c00 */
[----:B------:R-:W-:Y:S01]  /*3780*/  FFMA R33, R33, R45, R32 ;  /* 0x0000002d21217223 */ /* 0x000fe20000000020 */
        /* <DEDUP_REMOVED lines=10> */
[-C--:B------:R-:W-:Y:S01]  /*3830*/  FFMA R42, R39, R79.reuse, R36 ;  /* 0x0000004f272a7223 */ /* 0x080fe20000000024 */
[----:B------:R-:W-:Y:S01]  /*3840*/  FFMA R113, R43, R79, R113 ;  /* 0x0000004f2b717223 */ /* 0x000fe20000000071 */
[----:B------:R-:W4:Y:S01]  /*3850*/  LDS.128 R36, [R3.X4+UR4+0x250] ;  /* 0x0002500403247984 */ /* 0x000f220008004c00 */
[C---:B------:R-:W-:Y:S01]  /*3860*/  FFMA R43, R83.reuse, R47, R82 ;  /* 0x0000002f532b7223 */ /* 0x040fe20000000052 */
[C---:B------:R-:W-:Y:S01]  /*3870*/  FFMA R44, R83.reuse, R51, R81 ;  /* 0x00000033532c7223 */ /* 0x040fe20000000051 */
        /* <DEDUP_REMOVED lines=14> */
[C---:B------:R-:W-:Y:S01]  /*3960*/  FFMA R113, R57.reuse, R73, R48 ;  /* 0x0000004939717223 */ /* 0x040fe20000000030 */
[C---:B------:R-:W-:Y:S01]  /*3970*/  FFMA R56, R58.reuse, R70, R53 ;  /* 0x000000463a387223 */ /* 0x040fe20000000035 */
        /* <DEDUP_REMOVED lines=29> */
[----:B------:R-:W-:Y:S01]  /*3b50*/  LDS.128 R40, [R3.X4+UR4+0x60] ;  /* 0x0000600403287984 */ /* 0x000fe20008004c00 */
[C---:B-1----:R-:W-:Y:S01]  /*3b60*/  FFMA R54, R32.reuse, R68, R54 ;  /* 0x0000004420367223 */ /* 0x042fe20000000036 */
[C---:B------:R-:W-:Y:S01]  /*3b70*/  FFMA R50, R32.reuse, R64, R50 ;  /* 0x0000004020327223 */ /* 0x040fe20000000032 */
[C---:B------:R-:W-:Y:S01]  /*3b80*/  FFMA R78, R32.reuse, R72, R78 ;  /* 0x00000048204e7223 */ /* 0x040fe2000000004e */
[----:B------:R-:W-:Y:S01]  /*3b90*/  FFMA R32, R32, R60, R47 ;  /* 0x0000003c20207223 */ /* 0x000fe2000000002f */
[C---:B------:R-:W-:Y:S01]  /*3ba0*/  FFMA R69, R33.reuse, R69, R54 ;  /* 0x0000004521457223 */ /* 0x040fe20000000036 */
[C---:B------:R-:W-:Y:S01]  /*3bb0*/  FFMA R65, R33.reuse, R65, R50 ;  /* 0x0000004121417223 */ /* 0x040fe20000000032 */
[----:B------:R-:W1:Y:S01]  /*3bc0*/  LDS.128 R52, [R2+0x260] ;  /* 0x0002600002347984 */ /* 0x000e620000000c00 */
        /* <DEDUP_REMOVED lines=71> */
[----:B------:R-:W-:Y:S01]  /*4040*/  LDS.128 R72, [R3.X4+UR4+0x70] ;  /* 0x0000700403487984 */ /* 0x000fe20008004c00 */
[----:B------:R-:W-:Y:S01]  /*4050*/  FFMA R33, R33, R45, R32 ;  /* 0x0000002d21217223 */ /* 0x000fe20000000020 */
[C---:B------:R-:W-:Y:S01]  /*4060*/  FFMA R78, R34.reuse, R78, R77 ;  /* 0x0000004e224e7223 */ /* 0x040fe2000000004d */
[C---:B------:R-:W-:Y:S01]  /*4070*/  FFMA R54, R34.reuse, R54, R53 ;  /* 0x0000003622367223 */ /* 0x040fe20000000035 */
[----:B------:R-:W1:Y:S01]  /*4080*/  LDS.128 R56, [R2+0x70] ;  /* 0x0000700002387984 */ /* 0x000e620000000c00 */
[C---:B------:R-:W-:Y:S01]  /*4090*/  FFMA R50, R34.reuse, R50, R49 ;  /* 0x0000003222327223 */ /* 0x040fe20000000031 */
[----:B------:R-:W-:Y:S01]  /*40a0*/  FFMA R34, R34, R46, R33 ;  /* 0x0000002e22227223 */ /* 0x000fe20000000021 */
[C---:B------:R-:W-:Y:S01]  /*40b0*/  FFMA R41, R43.reuse, R51, R41 ;  /* 0x000000332b297223 */ /* 0x040fe20000000029 */
[----:B------:R-:W2:Y:S01]  /*40c0*/  LDS.128 R68, [R3.X4+UR4+0x270] ;  /* 0x0002700403447984 */ /* 0x000ea20008004c00 */
[C---:B------:R-:W-:Y:S01]  /*40d0*/  FFMA R113, R43.reuse, R79, R113 ;  /* 0x0000004f2b717223 */ /* 0x040fe20000000071 */
[-C--:B------:R-:W-:Y:S01]  /*40e0*/  FFMA R42, R43, R47.reuse, R42 ;  /* 0x0000002f2b2a7223 */ /* 0x080fe2000000002a */
[C---:B------:R-:W-:Y:S01]  /*40f0*/  FFMA R43, R39.reuse, R47, R38 ;  /* 0x0000002f272b7223 */ /* 0x040fe20000000026 */
[----:B------:R-:W3:Y:S01]  /*4100*/  LDS.128 R64, [R3.X4+UR4+0x470] ;  /* 0x0004700403407984 */ /* 0x000ee20008004c00 */
[C---:B------:R-:W-:Y:S01]  /*4110*/  FFMA R44, R39.reuse, R51, R36 ;  /* 0x00000033272c7223 */ /* 0x040fe20000000024 */
[C---:B------:R-:W-:Y:S01]  /*4120*/  FFMA R117, R39.reuse, R55, R117 ;  /* 0x0000003727757223 */ /* 0x040fe20000000075 */
[----:B------:R-:W-:Y:S01]  /*4130*/  FFMA R32, R39, R79, R37 ;  /* 0x0000004f27207223 */ /* 0x000fe20000000025 */
[----:B------:R-:W4:Y:S01]  /*4140*/  LDS.128 R60, [R3.X4+UR4+0x670] ;  /* 0x00067004033c7984 */ /* 0x000f220008004c00 */
[C---:B------:R-:W-:Y:S01]  /*4150*/  FFMA R45, R83.reuse, R47, R82 ;  /* 0x0000002f532d7223 */ /* 0x040fe20000000052 */
[----:B------:R-:W-:Y:S01]  /*4160*/  FFMA R46, R83, R55, R81 ;  /* 0x00000037532e7223 */ /* 0x000fe20000000051 */
[C---:B------:R-:W-:Y:S01]  /*4170*/  FFMA R47, R35.reuse, R47, R34 ;  /* 0x0000002f232f7223 */ /* 0x040fe20000000022 */
[----:B------:R-:W4:Y:S01]  /*4180*/  LDS.128 R36, [R2+0x270] ;  /* 0x0002700002247984 */ /* 0x000f220000000c00 */
[C---:B------:R-:W-:Y:S01]  /*4190*/  FFMA R50, R35.reuse, R51, R50 ;  /* 0x0000003323327223 */ /* 0x040fe20000000032 */
[----:B------:R-:W-:Y:S01]  /*41a0*/  FFMA R55, R35, R55, R54 ;  /* 0x0000003723377223 */ /* 0x000fe20000000036 */
[-C--:B------:R-:W-:Y:S01]  /*41b0*/  FFMA R33, R83, R79.reuse, R80 ;  /* 0x0000004f53217223 */ /* 0x080fe20000000050 */
[----:B------:R-:W-:Y:S01]  /*41c0*/  FFMA R35, R35, R79, R78 ;  /* 0x0000004f23237223 */ /* 0x000fe2000000004e */
[----:B------:R-:W-:Y:S01]  /*41d0*/  FFMA R119, R83, R51, R119 ;  /* 0x0000003353777223 */ /* 0x000fe20000000077 */
[----:B------:R-:W-:Y:S04]  /*41e0*/  LDS.128 R76, [R2+0x80] ;  /* 0x00008000024c7984 */ /* 0x000fe80000000c00 */
[----:B------:R-:W4:Y:S01]  /*41f0*/  LDS.128 R80, [R2+0x470] ;  /* 0x0004700002507984 */ /* 0x000f220000000c00 */
[-C--:B-1----:R-:W-:Y:S01]  /*4200*/  FFMA R48, R72, R56.reuse, R113 ;  /* 0x0000003848307223 */ /* 0x082fe20000000071 */
[----:B--2---:R-:W-:-:S03]  /*4210*/  FFMA R52, R68, R56, R32 ;  /* 0x0000003844347223 */ /* 0x004fc60000000020 */
[-C--:B------:R-:W-:Y:S01]  /*4220*/  FFMA R49, R73, R57.reuse, R48 ;  /* 0x0000003949317223 */ /* 0x080fe20000000030 */
[-C--:B---3--:R-:W-:Y:S01]  /*4230*/  FFMA R54, R64, R56.reuse, R33 ;  /* 0x0000003840367223 */ /* 0x088fe20000000021 */
[-C--:B------:R-:W-:Y:S01]  /*4240*/  FFMA R113, R69, R57.reuse, R52 ;  /* 0x0000003945717223 */ /* 0x080fe20000000034 */
[----:B----4-:R-:W-:Y:S02]  /*4250*/  FFMA R56, R60, R56, R35 ;  /* 0x000000383c387223 */ /* 0x010fe40000000023 */
[-C--:B------:R-:W-:Y:S01]  /*4260*/  FFMA R51, R65, R57.reuse, R54 ;  /* 0x0000003941337223 */ /* 0x080fe20000000036 */
[----:B------:R-:W1:Y:S01]  /*4270*/  LDS.128 R32, [R2+0x670] ;  /* 0x0006700002207984 */ /* 0x000e620000000c00 */
[----:B------:R-:W-:Y:S01]  /*4280*/  FFMA R113, R70, R58, R113 ;  /* 0x0000003a46717223 */ /* 0x000fe20000000071 */
[-C--:B------:R-:W-:Y:S01]  /*4290*/  FFMA R40, R72, R36.reuse, R40 ;  /* 0x0000002448287223 */ /* 0x080fe20000000028 */
[-C--:B------:R-:W-:Y:S01]  /*42a0*/  FFMA R46, R64, R36.reuse, R46 ;  /* 0x00000024402e7223 */ /* 0x080fe2000000002e */
[----:B------:R-:W-:Y:S01]  /*42b0*/  FFMA R53, R61, R57, R56 ;  /* 0x000000393d357223 */ /* 0x000fe20000000038 */
[----:B------:R-:W-:Y:S01]  /*42c0*/  FFMA R48, R68, R36, R117 ;  /* 0x0000002444307223 */ /* 0x000fe20000000075 */
[-C--:B------:R-:W-:Y:S01]  /*42d0*/  FFMA R57, R74, R58.reuse, R49 ;  /* 0x0000003a4a397223 */ /* 0x080fe20000000031 */
[----:B------:R-:W-:Y:S01]  /*42e0*/  FFMA R56, R66, R58, R51 ;  /* 0x0000003a42387223 */ /* 0x000fe20000000033 */
[----:B------:R-:W-:Y:S01]  /*42f0*/  FFMA R36, R60, R36, R55 ;  /* 0x000000243c247223 */ /* 0x000fe20000000037 */
        /* <DEDUP_REMOVED lines=8> */
[----:B------:R-:W-:Y:S01]  /*4380*/  FFMA R53, R61, R37, R36 ;  /* 0x000000253d357223 */ /* 0x000fe20000000024 */
        /* <DEDUP_REMOVED lines=9> */
[----:B------:R-:W-:Y:S01]  /*4420*/  FFMA R117, R70, R38, R117 ;  /* 0x0000002646757223 */ /* 0x000fe20000000075 */
[C---:B------:R-:W-:Y:S01]  /*4430*/  FFMA R82, R62.reuse, R82, R51 ;  /* 0x000000523e527223 */ /* 0x040fe20000000033 */
[----:B------:R-:W-:Y:S01]  /*4440*/  FFMA R38, R62, R38, R53 ;  /* 0x000000263e267223 */ /* 0x000fe20000000035 */
[----:B------:R-:W-:Y:S01]  /*4450*/  LDS.128 R48, [R2+0x480] ;  /* 0x0004800002307984 */ /* 0x000fe20000000c00 */
[-C--:B------:R-:W-:Y:S01]  /*4460*/  FFMA R56, R67, R59.reuse, R56 ;  /* 0x0000003b43387223 */ /* 0x080fe20000000038 */
[----:B------:R-:W-:Y:S01]  /*4470*/  FFMA R58, R63, R59, R58 ;  /* 0x0000003b3f3a7223 */ /* 0x000fe2000000003a */
[----:B------:R-:W-:Y:S01]  /*4480*/  FFMA R117, R71, R39, R117 ;  /* 0x0000002747757223 */ /* 0x000fe20000000075 */
[----:B------:R-:W-:Y:S01]  /*4490*/  LDS.128 R52, [R2+0x280] ;  /* 0x0002800002347984 */ /* 0x000fe20000000c00 */
[----:B------:R-:W-:Y:S01]  /*44a0*/  FFMA R119, R67, R83, R119 ;  /* 0x0000005343777223 */ /* 0x000fe20000000077 */
[-C--:B-1----:R-:W-:Y:S01]  /*44b0*/  FFMA R42, R72, R32.reuse, R42 ;  /* 0x00000020482a7223 */ /* 0x082fe2000000002a */
[-C--:B------:R-:W-:Y:S01]  /*44c0*/  FFMA R68, R68, R32.reuse, R43 ;  /* 0x0000002044447223 */ /* 0x080fe2000000002b */
[-C--:B------:R-:W-:Y:S01]  /*44d0*/  FFMA R64, R64, R32.reuse, R45 ;  /* 0x0000002040407223 */ /* 0x080fe2000000002d */
[----:B------:R-:W-:Y:S01]  /*44e0*/  FFMA R32, R60, R32, R47 ;  /* 0x000000203c207223 */ /* 0x000fe2000000002f */
[-C--:B------:R-:W-:Y:S01]  /*44f0*/  FFMA R73, R73, R33.reuse, R42 ;  /* 0x0000002149497223 */ /* 0x080fe2000000002a */
[-C--:B------:R-:W-:Y:S01]  /*4500*/  FFMA R69, R69, R33.reuse, R68 ;  /* 0x0000002145457223 */ /* 0x080fe20000000044 */
[----:B------:R-:W1:Y:S01]  /*4510*/  LDS.128 R40, [R3.X4+UR4+0x80] ;  /* 0x0000800403287984 */ /* 0x000e620008004c00 */
[-C--:B------:R-:W-:Y:S01]  /*4520*/  FFMA R65, R65, R33.reuse, R64 ;  /* 0x0000002141417223 */ /* 0x080fe20000000040 */
[----:B------:R-:W-:Y:S01]  /*4530*/  FFMA R33, R61, R33, R32 ;  /* 0x000000213d217223 */ /* 0x000fe20000000020 */
[-C--:B------:R-:W-:Y:S01]  /*4540*/  FFMA R74, R74, R34.reuse, R73 ;  /* 0x000000224a4a7223 */ /* 0x080fe20000000049 */
[----:B------:R-:W2:Y:S01]  /*4550*/  LDS.128 R44, [R2+0x680] ;  /* 0x00068000022c7984 */ /* 0x000ea20000000c00 */
[-C--:B------:R-:W-:Y:S01]  /*4560*/  FFMA R70, R70, R34.reuse, R69 ;  /* 0x0000002246467223 */ /* 0x080fe20000000045 */
[-C--:B------:R-:W-:Y:S01]  /*4570*/  FFMA R66, R66, R34.reuse, R65 ;  /* 0x0000002242427223 */ /* 0x080fe20000000041 */
[-C--:B------:R-:W-:Y:S01]  /*4580*/  FFMA R32, R75, R59.reuse, R57 ;  /* 0x0000003b4b207223 */ /* 0x080fe20000000039 */
[----:B------:R-:W-:Y:S01]  /*4590*/  FFMA R34, R62, R34, R33 ;  /* 0x000000223e227223 */ /* 0x000fe20000000021 */
[----:B------:R-:W-:Y:S01]  /*45a0*/  FFMA R57, R71, R59, R113 ;  /* 0x0000003b47397223 */ /* 0x000fe20000000071 */
[-C--:B------:R-:W-:Y:S01]  /*45b0*/  FFMA R33, R75, R39.reuse, R36 ;  /* 0x000000274b217223 */ /* 0x080fe20000000024 */
[-C--:B------:R-:W-:Y:S01]  /*45c0*/  FFMA R60, R67, R39.reuse, R37 ;  /* 0x00000027433c7223 */ /* 0x080fe20000000025 */
[----:B------:R-:W-:Y:S01]  /*45d0*/  FFMA R59, R63, R39, R38 ;  /* 0x000000273f3b7223 */ /* 0x000fe20000000026 */
[-C--:B------:R-:W-:Y:S01]  /*45e0*/  FFMA R64, R75, R83.reuse, R80 ;  /* 0x000000534b407223 */ /* 0x080fe20000000050 */
[----:B------:R-:W3:Y:S01]  /*45f0*/  LDS.128 R36, [R3.X4+UR4+0x280] ;  /* 0x0002800403247984 */ /* 0x000ee20008004c00 */
[-C--:B------:R-:W-:Y:S01]  /*4600*/  FFMA R62, R71, R83.reuse, R81 ;  /* 0x00000053473e7223 */ /* 0x080fe20000000051 */
[----:B------:R-:W-:Y:S01]  /*4610*/  FFMA R61, R63, R83, R82 ;  /* 0x000000533f3d7223 */ /* 0x000fe20000000052 */
[-C--:B------:R-:W-:Y:S01]  /*4620*/  FFMA R75, R75, R35.reuse, R74 ;  /* 0x000000234b4b7223 */ /* 0x080fe2000000004a */
[----:B------:R-:W4:Y:S01]  /*4630*/  LDS.128 R80, [R3.X4+UR4+0x480] ;  /* 0x0004800403507984 */ /* 0x000f220008004c00 */
[-C--:B------:R-:W-:Y:S01]  /*4640*/  FFMA R70, R71, R35.reuse, R70 ;  /* 0x0000002347467223 */ /* 0x080fe20000000046 */
[-C--:B------:R-:W-:Y:S01]  /*4650*/  FFMA R66, R67, R35.reuse, R66 ;  /* 0x0000002343427223 */ /* 0x080fe20000000042 */
[----:B------:R-:W-:Y:S01]  /*4660*/  FFMA R63, R63, R35, R34 ;  /* 0x000000233f3f7223 */ /* 0x000fe20000000022 */
[C---:B-1----:R-:W-:Y:S01]  /*4670*/  FFMA R72, R40.reuse, R48, R64 ;  /* 0x0000003028487223 */ /* 0x042fe20000000040 */
[C---:B------:R-:W-:Y:S01]  /*4680*/  FFMA R68, R40.reuse, R52, R33 ;  /* 0x0000003428447223 */ /* 0x040fe20000000021 */
[----:B------:R-:W-:-:S02]  /*4690*/  FFMA R64, R40, R76, R32 ;  /* 0x0000004c28407223 */ /* 0x000fc40000000020 */
[----:B------:R-:W1:Y:S01]  /*46a0*/  LDS.128 R32, [R3.X4+UR4+0x680] ;  /* 0x0006800403207984 */ /* 0x000e620008004c00 */
[----:B--2---:R-:W-:Y:S01]  /*46b0*/  FFMA R40, R40, R44, R75 ;  /* 0x0000002c28287223 */ /* 0x004fe2000000004b */
        /* <DEDUP_REMOVED lines=8> */
[C---:B---3--:R-:W-:Y:S01]  /*4740*/  FFMA R64, R36.reuse, R76, R57 ;  /* 0x0000004c24407223 */ /* 0x048fe20000000039 */
[C---:B------:R-:W-:Y:S01]  /*4750*/  FFMA R68, R36.reuse, R52, R117 ;  /* 0x0000003424447223 */ /* 0x040fe20000000075 */
[C---:B------:R-:W-:Y:S01]  /*4760*/  FFMA R62, R36.reuse, R48, R62 ;  /* 0x00000030243e7223 */ /* 0x040fe2000000003e */
[----:B------:R-:W-:Y:S01]  /*4770*/  FFMA R70, R36, R44, R70 ;  /* 0x0000002c24467223 */ /* 0x000fe20000000046 */
[C---:B------:R-:W-:Y:S01]  /*4780*/  FFMA R67, R37.reuse, R77, R64 ;  /* 0x0000004d25437223 */ /* 0x040fe20000000040 */
[C---:B------:R-:W-:Y:S01]  /*4790*/  FFMA R65, R37.reuse, R53, R68 ;  /* 0x0000003525417223 */ /* 0x040fe20000000044 */
[C---:B------:R-:W-:Y:S01]  /*47a0*/  FFMA R117, R37.reuse, R49, R62 ;  /* 0x0000003125757223 */ /* 0x040fe2000000003e */
        /* <DEDUP_REMOVED lines=19> */
[-C--:B------:R-:W-:Y:S01]  /*48e0*/  FFMA R113, R43, R79.reuse, R113 ;  /* 0x0000004f2b717223 */ /* 0x080fe20000000071 */
[----:B------:R-:W-:Y:S01]  /*48f0*/  FFMA R119, R83, R79, R119 ;  /* 0x0000004f53777223 */ /* 0x000fe20000000077 */
[----:B------:R-:W-:Y:S01]  /*4900*/  LDS.128 R64, [R2+0x490] ;  /* 0x0004900002407984 */ /* 0x000fe20000000c00 */
        /* <DEDUP_REMOVED lines=31> */
[----:B------:R-:W-:-:S02]  /*4b00*/  FFMA R76, R56, R64, R33 ;  /* 0x00000040384c7223 */ /* 0x000fc40000000021 */
[----:B------:R-:W1:Y:S01]  /*4b10*/  LDS.128 R32, [R3.X4+UR4+0x690] ;  /* 0x0006900403207984 */ /* 0x000e620008004c00 */
[C---:B--2---:R-:W-:Y:S01]  /*4b20*/  FFMA R48, R56.reuse, R72, R113 ;  /* 0x0000004838307223 */ /* 0x044fe20000000071 */
[C---:B------:R-:W-:Y:S01]  /*4b30*/  FFMA R53, R57.reuse, R69, R52 ;  /* 0x0000004539357223 */ /* 0x040fe20000000034 */
[C---:B------:R-:W-:Y:S01]  /*4b40*/  FFMA R51, R57.reuse, R65, R76 ;  /* 0x0000004139337223 */ /* 0x040fe2000000004c */
[----:B---3--:R-:W-:Y:S01]  /*4b50*/  FFMA R46, R56, R60, R46 ;  /* 0x0000003c382e7223 */ /* 0x008fe2000000002e */
[C---:B------:R-:W-:Y:S01]  /*4b60*/  FFMA R113, R57.reuse, R73, R48 ;  /* 0x0000004939717223 */ /* 0x040fe20000000030 */
[C---:B------:R-:W-:Y:S02]  /*4b70*/  FFMA R56, R58.reuse, R70, R53 ;  /* 0x000000463a387223 */ /* 0x040fe40000000035 */
[----:B------:R-:W-:Y:S01]  /*4b80*/  FFMA R49, R57, R61, R46 ;  /* 0x0000003d39317223 */ /* 0x000fe2000000002e */
[C---:B------:R-:W-:Y:S01]  /*4b90*/  FFMA R57, R58.reuse, R66, R51 ;  /* 0x000000423a397223 */ /* 0x040fe20000000033 */
[----:B------:R-:W-:Y:S01]  /*4ba0*/  FFMA R113, R58, R74, R113 ;  /* 0x0000004a3a717223 */ /* 0x000fe20000000071 */
[C---:B----4-:R-:W-:Y:S01]  /*4bb0*/  FFMA R42, R36.reuse, R72, R42 ;  /* 0x00000048242a7223 */ /* 0x050fe2000000002a */
        /* <DEDUP_REMOVED lines=633> */
[----:B------:R-:W-:-:S02]  /*7350*/  FFMA R64, R83, R67, R81 ;  /* 0x0000004353407223 */ /* 0x000fc40000000051 */
[----:B------:R-:W4:Y:S01]  /*7360*/  LDS.128 R80, [R2+0x520] ;  /* 0x0005200002507984 */ /* 0x000f220000000c00 */
[-C--:B-1----:R-:W-:Y:S01]  /*7370*/  FFMA R68, R76, R40.reuse, R113 ;  /* 0x000000284c447223 */ /* 0x082fe20000000071 */
[----:B--2---:R-:W-:-:S03]  /*7380*/  FFMA R70, R52, R40, R117 ;  /* 0x0000002834467223 */ /* 0x004fc60000000075 */
[-C--:B------:R-:W-:Y:S01]  /*7390*/  FFMA R113, R77, R41.reuse, R68 ;  /* 0x000000294d717223 */ /* 0x080fe20000000044 */
[----:B---3--:R-:W-:Y:S01]  /*73a0*/  FFMA R72, R48, R40, R119 ;  /* 0x0000002830487223 */ /* 0x008fe20000000077 */
[-C--:B------:R-:W-:Y:S02]  /*73b0*/  FFMA R67, R53, R41.reuse, R70 ;  /* 0x0000002935437223 */ /* 0x080fe40000000046 */
[----:B------:R-:W-:Y:S01]  /*73c0*/  FFMA R113, R78, R42, R113 ;  /* 0x0000002a4e717223 */ /* 0x000fe20000000071 */
[----:B----4-:R-:W-:Y:S01]  /*73d0*/  FFMA R40, R44, R40, R35 ;  /* 0x000000282c287223 */ /* 0x010fe20000000023 */
[----:B------:R-:W-:Y:S01]  /*73e0*/  FFMA R69, R49, R41, R72 ;  /* 0x0000002931457223 */ /* 0x000fe20000000048 */
[----:B------:R-:W1:Y:S01]  /*73f0*/  LDS.128 R32, [R2+0x720] ;  /* 0x0007200002207984 */ /* 0x000e620000000c00 */
[----:B------:R-:W-:Y:S01]  /*7400*/  FFMA R113, R79, R43, R113 ;  /* 0x0000002b4f717223 */ /* 0x000fe20000000071 */
[-C--:B------:R-:W-:Y:S01]  /*7410*/  FFMA R56, R76, R36.reuse, R56 ;  /* 0x000000244c387223 */ /* 0x080fe20000000038 */
[-C--:B------:R-:W-:Y:S01]  /*7420*/  FFMA R68, R48, R36.reuse, R65 ;  /* 0x0000002430447223 */ /* 0x080fe20000000041 */
[----:B------:R-:W-:Y:S01]  /*7430*/  FFMA R73, R45, R41, R40 ;  /* 0x000000292d497223 */ /* 0x000fe20000000028 */
[----:B------:R-:W-:Y:S01]  /*7440*/  FFMA R62, R52, R36, R62 ;  /* 0x00000024343e7223 */ /* 0x000fe2000000003e */
[----:B------:R-:W-:Y:S01]  /*7450*/  FFMA R40, R54, R42, R67 ;  /* 0x0000002a36287223 */ /* 0x000fe20000000043 */
[----:B------:R-:W-:Y:S01]  /*7460*/  FFMA R36, R44, R36, R71 ;  /* 0x000000242c247223 */ /* 0x000fe20000000047 */
[-C--:B------:R-:W-:Y:S01]  /*7470*/  FFMA R65, R77, R37.reuse, R56 ;  /* 0x000000254d417223 */ /* 0x080fe20000000038 */
[-C--:B------:R-:W-:Y:S01]  /*7480*/  FFMA R67, R49, R37.reuse, R68 ;  /* 0x0000002531437223 */ /* 0x080fe20000000044 */
[-C--:B------:R-:W-:Y:S01]  /*7490*/  FFMA R56, R76, R80.reuse, R57 ;  /* 0x000000504c387223 */ /* 0x080fe20000000039 */
[-C--:B------:R-:W-:Y:S01]  /*74a0*/  FFMA R60, R52, R80.reuse, R60 ;  /* 0x00000050343c7223 */ /* 0x080fe2000000003c */
[-C--:B------:R-:W-:Y:S01]  /*74b0*/  FFMA R64, R48, R80.reuse, R64 ;  /* 0x0000005030407223 */ /* 0x080fe20000000040 */
[----:B------:R-:W-:Y:S01]  /*74c0*/  FFMA R66, R44, R80, R66 ;  /* 0x000000502c427223 */ /* 0x000fe20000000042 */
[----:B------:R-:W-:Y:S01]  /*74d0*/  FFMA R41, R50, R42, R69 ;  /* 0x0000002a32297223 */ /* 0x000fe20000000045 */
[-C--:B------:R-:W-:Y:S01]  /*74e0*/  FFMA R117, R53, R37.reuse, R62 ;  /* 0x0000002535757223 */ /* 0x080fe2000000003e */
        /* <DEDUP_REMOVED lines=11> */
[C---:B------:R-:W-:Y:S01]  /*75a0*/  FFMA R38, R46.reuse, R38, R69 ;  /* 0x000000262e267223 */ /* 0x040fe20000000045 */
[C---:B------:R-:W-:Y:S01]  /*75b0*/  FFMA R82, R46.reuse, R82, R67 ;  /* 0x000000522e527223 */ /* 0x040fe20000000043 */
[----:B------:R-:W-:Y:S01]  /*75c0*/  LDS.128 R68, [R2+0x330] ;  /* 0x0003300002447984 */ /* 0x000fe20000000c00 */
[----:B------:R-:W-:Y:S01]  /*75d0*/  FFMA R42, R46, R42, R73 ;  /* 0x0000002a2e2a7223 */ /* 0x000fe20000000049 */
[-C--:B------:R-:W-:Y:S01]  /*75e0*/  FFMA R40, R55, R43.reuse, R40 ;  /* 0x0000002b37287223 */ /* 0x080fe20000000028 */
[-C--:B------:R-:W-:Y:S01]  /*75f0*/  FFMA R41, R51, R43.reuse, R41 ;  /* 0x0000002b33297223 */ /* 0x080fe20000000029 */
[----:B------:R-:W-:Y:S01]  /*7600*/  LDS.128 R64, [R2+0x530] ;  /* 0x0005300002407984 */ /* 0x000fe20000000c00 */
[----:B------:R-:W-:Y:S01]  /*7610*/  FFMA R42, R47, R43, R42 ;  /* 0x0000002b2f2a7223 */ /* 0x000fe2000000002a */
[-C--:B------:R-:W-:Y:S01]  /*7620*/  FFMA R117, R55, R39.reuse, R117 ;  /* 0x0000002737757223 */ /* 0x080fe20000000075 */
        /* <DEDUP_REMOVED lines=8> */
[----:B------:R-:W-:Y:S01]  /*76b0*/  LDS.128 R60, [R2+0x730] ;  /* 0x00073000023c7984 */ /* 0x000fe20000000c00 */
[-C--:B------:R-:W-:Y:S01]  /*76c0*/  FFMA R53, R53, R33.reuse, R52 ;  /* 0x0000002135357223 */ /* 0x080fe20000000034 */
[-C--:B------:R-:W-:Y:S01]  /*76d0*/  FFMA R49, R49, R33.reuse, R48 ;  /* 0x0000002131317223 */ /* 0x080fe20000000030 */
[----:B------:R-:W-:Y:S01]  /*76e0*/  FFMA R33, R45, R33, R32 ;  /* 0x000000212d217223 */ /* 0x000fe20000000020 */
[----:B------:R-:W1:Y:S01]  /*76f0*/  LDS.128 R56, [R3.X4+UR4+0x130] ;  /* 0x0001300403387984 */ /* 0x000e620008004c00 */
[-C--:B------:R-:W-:Y:S01]  /*7700*/  FFMA R32, R79, R39.reuse, R36 ;  /* 0x000000274f207223 */ /* 0x080fe20000000024 */
[----:B------:R-:W-:Y:S01]  /*7710*/  FFMA R44, R51, R39, R37 ;  /* 0x00000027332c7223 */ /* 0x000fe20000000025 */
[-C--:B------:R-:W-:Y:S01]  /*7720*/  FFMA R78, R78, R34.reuse, R77 ;  /* 0x000000224e4e7223 */ /* 0x080fe2000000004d */
[----:B------:R-:W2:Y:S01]  /*7730*/  LDS.128 R36, [R3.X4+UR4+0x330] ;  /* 0x0003300403247984 */ /* 0x000ea20008004c00 */
[-C--:B------:R-:W-:Y:S01]  /*7740*/  FFMA R54, R54, R34.reuse, R53 ;  /* 0x0000002236367223 */ /* 0x080fe20000000035 */
[-C--:B------:R-:W-:Y:S01]  /*7750*/  FFMA R50, R50, R34.reuse, R49 ;  /* 0x0000002232327223 */ /* 0x080fe20000000031 */
[----:B------:R-:W-:Y:S01]  /*7760*/  FFMA R34, R46, R34, R33 ;  /* 0x000000222e227223 */ /* 0x000fe20000000021 */
[-C--:B------:R-:W-:Y:S01]  /*7770*/  FFMA R33, R79, R83.reuse, R80 ;  /* 0x000000534f217223 */ /* 0x080fe20000000050 */
[-C--:B------:R-:W-:Y:S01]  /*7780*/  FFMA R46, R55, R83.reuse, R81 ;  /* 0x00000053372e7223 */ /* 0x080fe20000000051 */
[----:B------:R-:W-:Y:S01]  /*7790*/  FFMA R45, R47, R83, R82 ;  /* 0x000000532f2d7223 */ /* 0x000fe20000000052 */
[-C--:B------:R-:W-:Y:S01]  /*77a0*/  FFMA R79, R79, R35.reuse, R78 ;  /* 0x000000234f4f7223 */ /* 0x080fe2000000004e */
[----:B------:R-:W3:Y:S01]  /*77b0*/  LDS.128 R80, [R3.X4+UR4+0x530] ;  /* 0x0005300403507984 */ /* 0x000ee20008004c00 */
[-C--:B------:R-:W-:Y:S01]  /*77c0*/  FFMA R54, R55, R35.reuse, R54 ;  /* 0x0000002337367223 */ /* 0x080fe20000000036 */
[-C--:B------:R-:W-:Y:S01]  /*77d0*/  FFMA R50, R51, R35.reuse, R50 ;  /* 0x0000002333327223 */ /* 0x080fe20000000032 */
[----:B------:R-:W-:Y:S01]  /*77e0*/  FFMA R47, R47, R35, R34 ;  /* 0x000000232f2f7223 */ /* 0x000fe20000000022 */
[C---:B-1----:R-:W-:Y:S01]  /*77f0*/  FFMA R52, R56.reuse, R68, R32 ;  /* 0x0000004438347223 */ /* 0x042fe20000000020 */
[C---:B------:R-:W-:Y:S01]  /*7800*/  FFMA R76, R56.reuse, R64, R33 ;  /* 0x00000040384c7223 */ /* 0x040fe20000000021 */
[C---:B------:R-:W-:Y:S01]  /*7810*/  FFMA R48, R56.reuse, R72, R113 ;  /* 0x0000004838307223 */ /* 0x040fe20000000071 */
[----:B------:R-:W1:Y:S01]  /*7820*/  LDS.128 R32, [R3.X4+UR4+0x730] ;  /* 0x0007300403207984 */ /* 0x000e620008004c00 */
[----:B------:R-:W-:Y:S01]  /*7830*/  FFMA R56, R56, R60, R79 ;  /* 0x0000003c38387223 */ /* 0x000fe2000000004f */
[C---:B------:R-:W-:Y:S01]  /*7840*/  FFMA R51, R57.reuse, R69, R52 ;  /* 0x0000004539337223 */ /* 0x040fe20000000034 */
[C---:B------:R-:W-:Y:S01]  /*7850*/  FFMA R113, R57.reuse, R65, R76 ;  /* 0x0000004139717223 */ /* 0x040fe2000000004c */
[C---:B------:R-:W-:Y:S01]  /*7860*/  FFMA R53, R57.reuse, R73, R48 ;  /* 0x0000004939357223 */ /* 0x040fe20000000030 */
[----:B------:R-:W-:Y:S01]  /*7870*/  FFMA R49, R57, R61, R56 ;  /* 0x0000003d39317223 */ /* 0x000fe20000000038 */
[C---:B--2---:R-:W-:Y:S01]  /*7880*/  FFMA R40, R36.reuse, R72, R40 ;  /* 0x0000004824287223 */ /* 0x044fe20000000028 */
        /* <DEDUP_REMOVED lines=28> */
[-C--:B------:R-:W-:Y:S01]  /*7a50*/  FFMA R117, R39, R67.reuse, R117 ;  /* 0x0000004327757223 */ /* 0x080fe20000000075 */
        /* <DEDUP_REMOVED lines=8> */
[----:B------:R-:W-:Y:S01]  /*7ae0*/  LDS.128 R76, [R2+0x140] ;  /* 0x00014000024c7984 */ /* 0x000fe20000000c00 */
[C---:B------:R-:W-:Y:S01]  /*7af0*/  FFMA R69, R33.reuse, R69, R68 ;  /* 0x0000004521457223 */ /* 0x040fe20000000044 */
[C---:B------:R-:W-:Y:S01]  /*7b00*/  FFMA R65, R33.reuse, R65, R64 ;  /* 0x0000004121417223 */ /* 0x040fe20000000040 */
[----:B------:R-:W-:Y:S01]  /*7b10*/  FFMA R33, R33, R61, R32 ;  /* 0x0000003d21217223 */ /* 0x000fe20000000020 */
[----:B------:R-:W1:Y:S01]  /*7b20*/  LDS.128 R40, [R3.X4+UR4+0x140] ;  /* 0x0001400403287984 */ /* 0x000e620008004c00 */
[C---:B------:R-:W-:Y:S01]  /*7b30*/  FFMA R74, R34.reuse, R74, R73 ;  /* 0x0000004a224a7223 */ /* 0x040fe20000000049 */
[C---:B------:R-:W-:Y:S01]  /*7b40*/  FFMA R70, R34.reuse, R70, R69 ;  /* 0x0000004622467223 */ /* 0x040fe20000000045 */
[C---:B------:R-:W-:Y:S01]  /*7b50*/  FFMA R66, R34.reuse, R66, R65 ;  /* 0x0000004222427223 */ /* 0x040fe20000000041 */
[----:B------:R-:W2:Y:S01]  /*7b60*/  LDS.128 R44, [R2+0x740] ;  /* 0x00074000022c7984 */ /* 0x000ea20000000c00 */
[----:B------:R-:W-:Y:S01]  /*7b70*/  FFMA R62, R34, R62, R33 ;  /* 0x0000003e223e7223 */ /* 0x000fe20000000021 */
[C---:B------:R-:W-:Y:S01]  /*7b80*/  FFMA R32, R59.reuse, R71, R57 ;  /* 0x000000473b207223 */ /* 0x040fe20000000039 */
[C---:B------:R-:W-:Y:S01]  /*7b90*/  FFMA R33, R59.reuse, R75, R56 ;  /* 0x0000004b3b217223 */ /* 0x040fe20000000038 */
[-C--:B------:R-:W-:Y:S01]  /*7ba0*/  FFMA R34, R59, R63.reuse, R58 ;  /* 0x0000003f3b227223 */ /* 0x080fe2000000003a */
[C---:B------:R-:W-:Y:S01]  /*7bb0*/  FFMA R56, R39.reuse, R63, R38 ;  /* 0x0000003f27387223 */ /* 0x040fe20000000026 */
[C---:B------:R-:W-:Y:S01]  /*7bc0*/  FFMA R57, R39.reuse, R71, R37 ;  /* 0x0000004727397223 */ /* 0x040fe20000000025 */
[----:B------:R-:W-:Y:S01]  /*7bd0*/  FFMA R58, R39, R75, R36 ;  /* 0x0000004b273a7223 */ /* 0x000fe20000000024 */
[C---:B------:R-:W-:Y:S01]  /*7be0*/  FFMA R59, R83.reuse, R63, R82 ;  /* 0x0000003f533b7223 */ /* 0x040fe20000000052 */
[----:B------:R-:W3:Y:S01]  /*7bf0*/  LDS.128 R36, [R3.X4+UR4+0x340] ;  /* 0x0003400403247984 */ /* 0x000ee20008004c00 */
        /* <DEDUP_REMOVED lines=9> */
[C---:B------:R-:W-:Y:S01]  /*7c90*/  FFMA R62, R40.reuse, R76, R33 ;  /* 0x0000004c283e7223 */ /* 0x040fe20000000021 */
[----:B--2---:R-:W-:Y:S01]  /*7ca0*/  FFMA R40, R40, R44, R34 ;  /* 0x0000002c28287223 */ /* 0x004fe20000000022 */
[C---:B------:R-:W-:Y:S01]  /*7cb0*/  FFMA R69, R41.reuse, R53, R64 ;  /* 0x0000003529457223 */ /* 0x040fe20000000040 */
[----:B------:R-:W1:Y:S01]  /*7cc0*/  LDS.128 R32, [R3.X4+UR4+0x740] ;  /* 0x0007400403207984 */ /* 0x000e620008004c00 */
[C---:B------:R-:W-:Y:S01]  /*7cd0*/  FFMA R67, R41.reuse, R49, R68 ;  /* 0x0000003129437223 */ /* 0x040fe20000000044 */
[C---:B------:R-:W-:Y:S01]  /*7ce0*/  FFMA R113, R41.reuse, R77, R62 ;  /* 0x0000004d29717223 */ /* 0x040fe2000000003e */
[----:B------:R-:W-:Y:S01]  /*7cf0*/  FFMA R65, R41, R45, R40 ;  /* 0x0000002d29417223 */ /* 0x000fe20000000028 */
[C---:B------:R-:W-:Y:S01]  /*7d00*/  FFMA R40, R42.reuse, R54, R69 ;  /* 0x000000362a287223 */ /* 0x040fe20000000045 */
[C---:B------:R-:W-:Y:S01]  /*7d10*/  FFMA R41, R42.reuse, R50, R67 ;  /* 0x000000322a297223 */ /* 0x040fe20000000043 */
[----:B------:R-:W-:Y:S01]  /*7d20*/  FFMA R113, R42, R78, R113 ;  /* 0x0000004e2a717223 */ /* 0x000fe20000000071 */
[C---:B---3--:R-:W-:Y:S01]  /*7d30*/  FFMA R58, R36.reuse, R76, R58 ;  /* 0x0000004c243a7223 */ /* 0x048fe2000000003a */
        /* <DEDUP_REMOVED lines=26> */
[-C--:B------:R-:W-:Y:S01]  /*7ee0*/  FFMA R113, R43, R79.reuse, R113 ;  /* 0x0000004f2b717223 */ /* 0x080fe20000000071 */
        /* <DEDUP_REMOVED lines=18> */
[-C--:B------:R-:W-:Y:S01]  /*8010*/  FFMA R34, R43, R47.reuse, R42 ;  /* 0x0000002f2b227223 */ /* 0x080fe2000000002a */
[C---:B------:R-:W-:Y:S01]  /*8020*/  FFMA R40, R39.reuse, R47, R38 ;  /* 0x0000002f27287223 */ /* 0x040fe20000000026 */
[----:B------:R-:W4:Y:S01]  /*8030*/  LDS.128 R60, [R2+0x750] ;  /* 0x00075000023c7984 */ /* 0x000f220000000c00 */
        /* <DEDUP_REMOVED lines=14> */
[C---:B---3--:R-:W-:Y:S01]  /*8120*/  FFMA R46, R56.reuse, R72, R113 ;  /* 0x00000048382e7223 */ /* 0x048fe20000000071 */
[C---:B------:R-:W-:Y:S01]  /*8130*/  FFMA R51, R57.reuse, R65, R52 ;  /* 0x0000004139337223 */ /* 0x040fe20000000034 */
[----:B----4-:R-:W-:Y:S02]  /*8140*/  FFMA R56, R56, R60, R34 ;  /* 0x0000003c38387223 */ /* 0x010fe40000000022 */
[C---:B------:R-:W-:Y:S01]  /*8150*/  FFMA R113, R57.reuse, R73, R46 ;  /* 0x0000004939717223 */ /* 0x040fe2000000002e */
[----:B------:R-:W1:Y:S01]  /*8160*/  LDS.128 R32, [R3.X4+UR4+0x750] ;  /* 0x0007500403207984 */ /* 0x000e620008004c00 */
        /* <DEDUP_REMOVED lines=534> */
[----:B------:R-:W-:Y:S01]  /*a2d0*/  LDS.128 R56, [R2+0x1d0] ;  /* 0x0001d00002387984 */ /* 0x000fe20000000c00 */
[----:B------:R-:W-:Y:S01]  /*a2e0*/  FFMA R113, R43, R79, R113 ;  /* 0x0000004f2b717223 */ /* 0x000fe20000000071 */
        /* <DEDUP_REMOVED lines=13> */
[----:B------:R-:W2:Y:S01]  /*a3c0*/  LDS.128 R72, [R3.X4+UR4+0x1d0] ;  /* 0x0001d00403487984 */ /* 0x000ea20008004c00 */
[C---:B------:R-:W-:Y:S01]  /*a3d0*/  FFMA R54, R34.reuse, R54, R53 ;  /* 0x0000003622367223 */ /* 0x040fe20000000035 */
[C---:B------:R-:W-:Y:S01]  /*a3e0*/  FFMA R32, R34.reuse, R50, R49 ;  /* 0x0000003222207223 */ /* 0x040fe20000000031 */
[----:B------:R-:W-:Y:S01]  /*a3f0*/  FFMA R34, R34, R46, R33 ;  /* 0x0000002e22227223 */ /* 0x000fe20000000021 */
[----:B------:R-:W-:Y:S01]  /*a400*/  FFMA R48, R43, R55, R40 ;  /* 0x000000372b307223 */ /* 0x000fe20000000028 */
[C---:B------:R-:W-:Y:S01]  /*a410*/  FFMA R46, R39.reuse, R47, R38 ;  /* 0x0000002f272e7223 */ /* 0x040fe20000000026 */
[C---:B------:R-:W-:Y:S01]  /*a420*/  FFMA R49, R39.reuse, R55, R37 ;  /* 0x0000003727317223 */ /* 0x040fe20000000025 */
[----:B------:R-:W-:Y:S01]  /*a430*/  FFMA R40, R39, R79, R36 ;  /* 0x0000004f27287223 */ /* 0x000fe20000000024 */
[----:B------:R-:W3:Y:S01]  /*a440*/  LDS.128 R64, [R3.X4+UR4+0x5d0] ;  /* 0x0005d00403407984 */ /* 0x000ee20008004c00 */
[C---:B------:R-:W-:Y:S01]  /*a450*/  FFMA R45, R43.reuse, R51, R41 ;  /* 0x000000332b2d7223 */ /* 0x040fe20000000029 */
[----:B------:R-:W-:Y:S01]  /*a460*/  FFMA R44, R43, R47, R42 ;  /* 0x0000002f2b2c7223 */ /* 0x000fe2000000002a */
[----:B------:R-:W-:Y:S01]  /*a470*/  FFMA R50, R83, R51, R119 ;  /* 0x0000003353327223 */ /* 0x000fe20000000077 */
[----:B------:R-:W4:Y:S01]  /*a480*/  LDS.128 R36, [R2+0x3d0] ;  /* 0x0003d00002247984 */ /* 0x000f220000000c00 */
[C---:B------:R-:W-:Y:S01]  /*a490*/  FFMA R47, R35.reuse, R47, R34 ;  /* 0x0000002f232f7223 */ /* 0x040fe20000000022 */
[C---:B------:R-:W-:Y:S01]  /*a4a0*/  FFMA R51, R35.reuse, R51, R32 ;  /* 0x0000003323337223 */ /* 0x040fe20000000020 */
[C---:B------:R-:W-:Y:S01]  /*a4b0*/  FFMA R55, R35.reuse, R55, R54 ;  /* 0x0000003723377223 */ /* 0x040fe20000000036 */
[----:B------:R-:W4:Y:S01]  /*a4c0*/  LDS.128 R60, [R3.X4+UR4+0x7d0] ;  /* 0x0007d004033c7984 */ /* 0x000f220008004c00 */
[----:B------:R-:W-:-:S03]  /*a4d0*/  FFMA R79, R35, R79, R78 ;  /* 0x0000004f234f7223 */ /* 0x000fc6000000004e */
[----:B------:R-:W4:Y:S01]  /*a4e0*/  LDS.128 R32, [R2+0x5d0] ;  /* 0x0005d00002207984 */ /* 0x000f220000000c00 */
[----:B-1----:R-:W-:-:S03]  /*a4f0*/  FFMA R54, R68, R56, R40 ;  /* 0x0000003844367223 */ /* 0x002fc60000000028 */
[----:B------:R-:W1:Y:S01]  /*a500*/  LDS.128 R40, [R2+0x7d0] ;  /* 0x0007d00002287984 */ /* 0x000e620000000c00 */
[----:B--2---:R-:W-:Y:S01]  /*a510*/  FFMA R52, R72, R56, R113 ;  /* 0x0000003848347223 */ /* 0x004fe20000000071 */
[----:B------:R-:W-:-:S03]  /*a520*/  FFMA R77, R69, R57, R54 ;  /* 0x00000039454d7223 */ /* 0x000fc60000000036 */
[-C--:B------:R-:W-:Y:S01]  /*a530*/  FFMA R53, R73, R57.reuse, R52 ;  /* 0x0000003949357223 */ /* 0x080fe20000000034 */
[----:B---3--:R-:W-:Y:S01]  /*a540*/  FFMA R76, R64, R56, R81 ;  /* 0x00000038404c7223 */ /* 0x008fe20000000051 */
[-C--:B----4-:R-:W-:Y:S01]  /*a550*/  FFMA R48, R72, R36.reuse, R48 ;  /* 0x0000002448307223 */ /* 0x090fe20000000030 */
[-C--:B------:R-:W-:Y:S01]  /*a560*/  FFMA R52, R68, R36.reuse, R49 ;  /* 0x0000002444347223 */ /* 0x080fe20000000031 */
[----:B------:R-:W-:Y:S01]  /*a570*/  FFMA R80, R64, R36, R80 ;  /* 0x0000002440507223 */ /* 0x000fe20000000050 */
[----:B------:R-:W-:Y:S01]  /*a580*/  FFMA R113, R65, R57, R76 ;  /* 0x0000003941717223 */ /* 0x000fe2000000004c */
[C---:B------:R-:W-:Y:S01]  /*a590*/  FFMA R56, R60.reuse, R56, R79 ;  /* 0x000000383c387223 */ /* 0x040fe2000000004f */
[----:B------:R-:W-:Y:S01]  /*a5a0*/  FFMA R36, R60, R36, R55 ;  /* 0x000000243c247223 */ /* 0x000fe20000000037 */
[-C--:B------:R-:W-:Y:S01]  /*a5b0*/  FFMA R49, R73, R37.reuse, R48 ;  /* 0x0000002549317223 */ /* 0x080fe20000000030 */
[----:B------:R-:W-:Y:S01]  /*a5c0*/  FFMA R119, R69, R37, R52 ;  /* 0x0000002545777223 */ /* 0x000fe20000000034 */
[-C--:B------:R-:W-:Y:S01]  /*a5d0*/  FFMA R48, R72, R32.reuse, R45 ;  /* 0x0000002048307223 */ /* 0x080fe2000000002d */
[-C--:B------:R-:W-:Y:S01]  /*a5e0*/  FFMA R52, R68, R32.reuse, R117 ;  /* 0x0000002044347223 */ /* 0x080fe20000000075 */
[-C--:B------:R-:W-:Y:S01]  /*a5f0*/  FFMA R50, R64, R32.reuse, R50 ;  /* 0x0000002040327223 */ /* 0x080fe20000000032 */
[----:B------:R-:W-:Y:S01]  /*a600*/  FFMA R79, R61, R57, R56 ;  /* 0x000000393d4f7223 */ /* 0x000fe20000000038 */
[----:B------:R-:W-:Y:S01]  /*a610*/  FFMA R32, R60, R32, R51 ;  /* 0x000000203c207223 */ /* 0x000fe20000000033 */
[C---:B------:R-:W-:Y:S01]  /*a620*/  FFMA R56, R74.reuse, R58, R53 ;  /* 0x0000003a4a387223 */ /* 0x040fe20000000035 */
[-C--:B------:R-:W-:Y:S01]  /*a630*/  FFMA R53, R65, R37.reuse, R80 ;  /* 0x0000002541357223 */ /* 0x080fe20000000050 */
[----:B------:R-:W-:Y:S01]  /*a640*/  FFMA R55, R61, R37, R36 ;  /* 0x000000253d377223 */ /* 0x000fe20000000024 */
[C---:B------:R-:W-:Y:S01]  /*a650*/  FFMA R37, R74.reuse, R38, R49 ;  /* 0x000000264a257223 */ /* 0x040fe20000000031 */
        /* <DEDUP_REMOVED lines=8> */
[----:B------:R-:W-:Y:S01]  /*a6e0*/  FFMA R57, R70, R58, R77 ;  /* 0x0000003a46397223 */ /* 0x000fe2000000004d */
[-C--:B-1----:R-:W-:Y:S01]  /*a6f0*/  FFMA R44, R72, R40.reuse, R44 ;  /* 0x00000028482c7223 */ /* 0x082fe2000000002c */
[-C--:B------:R-:W-:Y:S01]  /*a700*/  FFMA R46, R68, R40.reuse, R46 ;  /* 0x00000028442e7223 */ /* 0x080fe2000000002e */
[-C--:B------:R-:W-:Y:S01]  /*a710*/  FFMA R82, R64, R40.reuse, R82 ;  /* 0x0000002840527223 */ /* 0x080fe20000000052 */
[----:B------:R-:W-:Y:S01]  /*a720*/  FFMA R40, R60, R40, R47 ;  /* 0x000000283c287223 */ /* 0x000fe2000000002f */
[-C--:B------:R-:W-:Y:S01]  /*a730*/  FFMA R73, R73, R41.reuse, R44 ;  /* 0x0000002949497223 */ /* 0x080fe2000000002c */
[-C--:B------:R-:W-:Y:S01]  /*a740*/  FFMA R69, R69, R41.reuse, R46 ;  /* 0x0000002945457223 */ /* 0x080fe2000000002e */
[----:B------:R-:W-:Y:S01]  /*a750*/  LDS.128 R48, [R2+0x3e0] ;  /* 0x0003e00002307984 */ /* 0x000fe20000000c00 */
[----:B------:R-:W-:Y:S01]  /*a760*/  FFMA R113, R66, R58, R113 ;  /* 0x0000003a42717223 */ /* 0x000fe20000000071 */
[-C--:B------:R-:W-:Y:S01]  /*a770*/  FFMA R119, R70, R38.reuse, R119 ;  /* 0x0000002646777223 */ /* 0x080fe20000000077 */
[----:B------:R-:W-:Y:S01]  /*a780*/  FFMA R36, R66, R38, R53 ;  /* 0x0000002642247223 */ /* 0x000fe20000000035 */
[----:B------:R-:W1:Y:S01]  /*a790*/  LDS.128 R44, [R3.X4+UR4+0x1e0] ;  /* 0x0001e004032c7984 */ /* 0x000e620008004c00 */
[C---:B------:R-:W-:Y:S01]  /*a7a0*/  FFMA R58, R62.reuse, R58, R79 ;  /* 0x0000003a3e3a7223 */ /* 0x040fe2000000004f */
[----:B------:R-:W-:Y:S01]  /*a7b0*/  FFMA R38, R62, R38, R55 ;  /* 0x000000263e267223 */ /* 0x000fe20000000037 */
[-C--:B------:R-:W-:Y:S01]  /*a7c0*/  FFMA R65, R65, R41.reuse, R82 ;  /* 0x0000002941417223 */ /* 0x080fe20000000052 */
[----:B------:R-:W2:Y:S01]  /*a7d0*/  LDS.128 R52, [R2+0x5e0] ;  /* 0x0005e00002347984 */ /* 0x000ea20000000c00 */
[----:B------:R-:W-:Y:S01]  /*a7e0*/  FFMA R41, R61, R41, R40 ;  /* 0x000000293d297223 */ /* 0x000fe20000000028 */
[-C--:B------:R-:W-:Y:S01]  /*a7f0*/  FFMA R74, R74, R42.reuse, R73 ;  /* 0x0000002a4a4a7223 */ /* 0x080fe20000000049 */
[-C--:B------:R-:W-:Y:S01]  /*a800*/  FFMA R40, R70, R42.reuse, R69 ;  /* 0x0000002a46287223 */ /* 0x080fe20000000045 */
[----:B------:R-:W3:Y:S01]  /*a810*/  LDS.128 R76, [R2+0x1e0] ;  /* 0x0001e000024c7984 */ /* 0x000ee20000000c00 */
[-C--:B------:R-:W-:Y:S01]  /*a820*/  FFMA R66, R66, R42.reuse, R65 ;  /* 0x0000002a42427223 */ /* 0x080fe20000000041 */
[----:B------:R-:W-:Y:S01]  /*a830*/  FFMA R42, R62, R42, R41 ;  /* 0x0000002a3e2a7223 */ /* 0x000fe20000000029 */
[----:B------:R-:W-:Y:S01]  /*a840*/  FFMA R41, R75, R39, R37 ;  /* 0x000000274b297223 */ /* 0x000fe20000000025 */
[----:B------:R-:W4:Y:S01]  /*a850*/  LDS.128 R80, [R2+0x7e0] ;  /* 0x0007e00002507984 */ /* 0x000f220000000c00 */
[----:B------:R-:W-:Y:S01]  /*a860*/  FFMA R62, R71, R43, R40 ;  /* 0x0000002b473e7223 */ /* 0x000fe20000000028 */
[----:B------:R-:W-:Y:S01]  /*a870*/  FFMA R56, R75, R59, R56 ;  /* 0x0000003b4b387223 */ /* 0x000fe20000000038 */
[-C--:B------:R-:W-:Y:S01]  /*a880*/  FFMA R119, R71, R39.reuse, R119 ;  /* 0x0000002747777223 */ /* 0x080fe20000000077 */
[-C--:B------:R-:W-:Y:S01]  /*a890*/  FFMA R64, R67, R39.reuse, R36 ;  /* 0x0000002743407223 */ /* 0x080fe20000000024 */
[----:B------:R-:W-:Y:S01]  /*a8a0*/  FFMA R69, R63, R39, R38 ;  /* 0x000000273f457223 */ /* 0x000fe20000000026 */
[----:B------:R-:W-:Y:S01]  /*a8b0*/  FFMA R117, R75, R35, R117 ;  /* 0x000000234b757223 */ /* 0x000fe20000000075 */
[----:B------:R-:W4:Y:S01]  /*a8c0*/  LDS.128 R36, [R3.X4+UR4+0x3e0] ;  /* 0x0003e00403247984 */ /* 0x000f220008004c00 */
[C---:B------:R-:W-:Y:S01]  /*a8d0*/  FFMA R60, R71.reuse, R59, R57 ;  /* 0x0000003b473c7223 */ /* 0x040fe20000000039 */
[----:B------:R-:W-:Y:S01]  /*a8e0*/  FFMA R61, R71, R35, R33 ;  /* 0x00000023473d7223 */ /* 0x000fe20000000021 */
[-C--:B------:R-:W-:Y:S01]  /*a8f0*/  FFMA R75, R75, R43.reuse, R74 ;  /* 0x0000002b4b4b7223 */ /* 0x080fe2000000004a */
[-C--:B------:R-:W-:Y:S01]  /*a900*/  FFMA R66, R67, R43.reuse, R66 ;  /* 0x0000002b43427223 */ /* 0x080fe20000000042 */
[C---:B------:R-:W-:Y:S01]  /*a910*/  FFMA R71, R63.reuse, R43, R42 ;  /* 0x0000002b3f477223 */ /* 0x040fe2000000002a */
[----:B------:R-:W-:Y:S01]  /*a920*/  FFMA R68, R63, R59, R58 ;  /* 0x0000003b3f447223 */ /* 0x000fe2000000003a */
[-C--:B------:R-:W-:Y:S01]  /*a930*/  FFMA R65, R67, R35.reuse, R32 ;  /* 0x0000002343417223 */ /* 0x080fe20000000020 */
[----:B------:R-:W-:Y:S01]  /*a940*/  FFMA R70, R63, R35, R34 ;  /* 0x000000233f467223 */ /* 0x000fe20000000022 */
[----:B------:R-:W-:Y:S01]  /*a950*/  FFMA R113, R67, R59, R113 ;  /* 0x0000003b43717223 */ /* 0x000fe20000000071 */
[----:B------:R-:W4:Y:S01]  /*a960*/  LDS.128 R32, [R3.X4+UR4+0x5e0] ;  /* 0x0005e00403207984 */ /* 0x000f220008004c00 */
[C---:B-1----:R-:W-:Y:S01]  /*a970*/  FFMA R40, R44.reuse, R48, R41 ;  /* 0x000000302c287223 */ /* 0x042fe20000000029 */
[----:B--2---:R-:W-:-:S03]  /*a980*/  FFMA R42, R44, R52, R117 ;  /* 0x000000342c2a7223 */ /* 0x004fc60000000075 */
[C---:B------:R-:W-:Y:S01]  /*a990*/  FFMA R43, R45.reuse, R49, R40 ;  /* 0x000000312d2b7223 */ /* 0x040fe20000000028 */
[----:B------:R-:W-:Y:S01]  /*a9a0*/  LEA R117, R0, R111, 0xf ;  /* 0x0000006f00757211 */ /* 0x000fe200078e78ff */
[----:B---3--:R-:W-:Y:S01]  /*a9b0*/  FFMA R56, R44, R76, R56 ;  /* 0x0000004c2c387223 */ /* 0x008fe20000000038 */
[C---:B------:R-:W-:Y:S01]  /*a9c0*/  FFMA R41, R45.reuse, R53, R42 ;  /* 0x000000352d297223 */ /* 0x040fe2000000002a */
[C---:B------:R-:W-:Y:S02]  /*a9d0*/  FFMA R40, R46.reuse, R50, R43 ;  /* 0x000000322e287223 */ /* 0x040fe4000000002b */
[----:B------:R-:W-:Y:S01]  /*a9e0*/  FFMA R57, R45, R77, R56 ;  /* 0x0000004d2d397223 */ /* 0x000fe20000000038 */
[----:B------:R-:W-:Y:S01]  /*a9f0*/  FFMA R58, R46, R54, R41 ;  /* 0x000000362e3a7223 */ /* 0x000fe20000000029 */
[----:B----4-:R-:W-:Y:S02]  /*aa00*/  FFMA R44, R44, R80, R75 ;  /* 0x000000502c2c7223 */ /* 0x010fe4000000004b */
[----:B------:R-:W-:Y:S01]  /*aa10*/  FFMA R56, R46, R78, R57 ;  /* 0x0000004e2e387223 */ /* 0x000fe20000000039 */
[----:B------:R-:W-:Y:S01]  /*aa20*/  FFMA R57, R47, R51, R40 ;  /* 0x000000332f397223 */ /* 0x000fe20000000028 */
[----:B------:R-:W-:Y:S01]  /*aa30*/  FFMA R45, R45, R81, R44 ;  /* 0x000000512d2d7223 */ /* 0x000fe2000000002c */
[----:B------:R-:W1:Y:S01]  /*aa40*/  LDS.128 R40, [R3.X4+UR4+0x7e0] ;  /* 0x0007e00403287984 */ /* 0x000e620008004c00 */
[C---:B------:R-:W-:Y:S01]  /*aa50*/  FFMA R44, R36.reuse, R48, R119 ;  /* 0x00000030242c7223 */ /* 0x040fe20000000077 */
[----:B------:R-:W-:Y:S01]  /*aa60*/  FFMA R62, R36, R80, R62 ;  /* 0x00000050243e7223 */ /* 0x000fe2000000003e */
[----:B------:R-:W-:Y:S01]  /*aa70*/  FFMA R46, R46, R82, R45 ;  /* 0x000000522e2e7223 */ /* 0x000fe2000000002d */
[C---:B------:R-:W-:Y:S01]  /*aa80*/  FFMA R60, R36.reuse, R76, R60 ;  /* 0x0000004c243c7223 */ /* 0x040fe2000000003c */
[C---:B------:R-:W-:Y:S01]  /*aa90*/  FFMA R58, R47.reuse, R55, R58 ;  /* 0x000000372f3a7223 */ /* 0x040fe2000000003a */
[C---:B------:R-:W-:Y:S01]  /*aaa0*/  FFMA R56, R47.reuse, R79, R56 ;  /* 0x0000004f2f387223 */ /* 0x040fe20000000038 */
[----:B------:R-:W-:Y:S01]  /*aab0*/  FFMA R59, R47, R83, R46 ;  /* 0x000000532f3b7223 */ /* 0x000fe2000000002e */
[----:B------:R-:W-:Y:S01]  /*aac0*/  FFMA R46, R36, R52, R61 ;  /* 0x00000034242e7223 */ /* 0x000fe2000000003d */
        /* <DEDUP_REMOVED lines=24> */
[----:B------:R-:W-:Y:S01]  /*ac50*/  LEA R113, R0, R112, 0xf ;  /* 0x0000007000717211 */ /* 0x000fe200078e78ff */
[C---:B------:R-:W-:Y:S01]  /*ac60*/  FFMA R67, R35.reuse, R83, R36 ;  /* 0x0000005323437223 */ /* 0x040fe20000000024 */
[C---:B------:R-:W-:Y:S01]  /*ac70*/  FFMA R66, R35.reuse, R55, R66 ;  /* 0x0000003723427223 */ /* 0x040fe20000000042 */
[C---:B------:R-:W-:Y:S01]  /*ac80*/  FFMA R64, R35.reuse, R79, R64 ;  /* 0x0000004f23407223 */ /* 0x040fe20000000040 */
        /* <DEDUP_REMOVED lines=8> */
[C---:B------:R-:W-:Y:S01]  /*ad10*/  FFMA R49, R41.reuse, R49, R48 ;  /* 0x0000003129317223 */ /* 0x040fe20000000030 */
[----:B------:R-:W-:Y:S01]  /*ad20*/  IADD3 R80, P1, R102, UR6, RZ ;  /* 0x0000000666507c10 */ /* 0x000fe2000ff3e0ff */
[----:B------:R-:W-:Y:S01]  /*ad30*/  FFMA R41, R41, R77, R68 ;  /* 0x0000004d29297223 */ /* 0x000fe20000000044 */
[C---:B------:R-:W-:Y:S01]  /*ad40*/  FFMA R82, R42.reuse, R82, R81 ;  /* 0x000000522a527223 */ /* 0x040fe20000000051 */
[C---:B------:R-:W-:Y:S01]  /*ad50*/  FFMA R76, R42.reuse, R54, R53 ;  /* 0x000000362a4c7223 */ /* 0x040fe20000000035 */
[----:B------:R-:W-:Y:S01]  /*ad60*/  FFMA R50, R42, R50, R49 ;  /* 0x000000322a327223 */ /* 0x000fe20000000031 */
[----:B------:R-:W-:Y:S01]  /*ad70*/  IADD3 R80, P2, R80, 0x1000, RZ ;  /* 0x0000100050507810 */ /* 0x000fe20007f5e0ff */
[----:B------:R-:W-:Y:S01]  /*ad80*/  FFMA R42, R42, R78, R41 ;  /* 0x0000004e2a2a7223 */ /* 0x000fe20000000029 */
[----:B------:R-:W-:Y:S01]  /*ad90*/  IADD3.X R68, R103, UR7, RZ, P1, !PT ;  /* 0x0000000767447c10 */ /* 0x000fe20008ffe4ff */
[C---:B------:R-:W-:Y:S01]  /*ada0*/  FFMA R83, R43.reuse, R83, R82 ;  /* 0x000000532b537223 */ /* 0x040fe20000000052 */
[C---:B------:R-:W-:Y:S01]  /*adb0*/  FFMA R76, R43.reuse, R55, R76 ;  /* 0x000000372b4c7223 */ /* 0x040fe2000000004c */
[C---:B------:R-:W-:Y:S01]  /*adc0*/  FFMA R77, R43.reuse, R51, R50 ;  /* 0x000000332b4d7223 */ /* 0x040fe20000000032 */
[----:B------:R-:W-:Y:S01]  /*add0*/  IADD3.X R81, RZ, R68, RZ, P2, !PT ;  /* 0x00000044ff517210 */ /* 0x000fe200017fe4ff */
[----:B------:R-:W-:Y:S01]  /*ade0*/  FFMA R79, R43, R79, R42 ;  /* 0x0000004f2b4f7223 */ /* 0x000fe2000000002a */
[----:B------:R-:W-:Y:S01]  /*adf0*/  IADD3 R78, P0, R100, UR6, RZ ;  /* 0x00000006644e7c10 */ /* 0x000fe2000ff1e0ff */
[----:B------:R-:W-:Y:S04]  /*ae00*/  LDS.128 R32, [R3.X4+UR4+0x3f0] ;  /* 0x0003f00403207984 */ /* 0x000fe80008004c00 */
[----:B------:R-:W1:Y:S04]  /*ae10*/  LDS.128 R52, [R2+0x3f0] ;  /* 0x0003f00002347984 */ /* 0x000e680000000c00 */
[----:B------:R-:W2:Y:S04]  /*ae20*/  LDS.128 R44, [R2+0x5f0] ;  /* 0x0005f000022c7984 */ /* 0x000ea80000000c00 */
[----:B------:R-:W3:Y:S04]  /*ae30*/  LDS.128 R40, [R2+0x1f0] ;  /* 0x0001f00002287984 */ /* 0x000ee80000000c00 */
[----:B------:R-:W-:Y:S04]  /*ae40*/  LDS.128 R48, [R2+0x7f0] ;  /* 0x0007f00002307984 */ /* 0x000fe80000000c00 */
[----:B------:R-:W4:Y:S04]  /*ae50*/  LDS.128 R68, [R3.X4+UR4+0x5f0] ;  /* 0x0005f00403447984 */ /* 0x000f280008004c00 */
[----:B------:R-:W4:Y:S01]  /*ae60*/  LDS.128 R72, [R3.X4+UR4+0x7f0] ;  /* 0x0007f00403487984 */ /* 0x000f220008004c00 */
[----:B------:R-:W-:-:S03]  /*ae70*/  USHF.L.U32 UR4, UR5, 0xf, URZ ;  /* 0x0000000f05047899 */ /* 0x000fc6000800063f */
[----:B------:R-:W-:Y:S06]  /*ae80*/  BAR.SYNC 0x0 ;  /* 0x0000000000007b1d */ /* 0x000fec0000000000 */
[----:B------:R-:W-:Y:S01]  /*ae90*/  @!PT LDS RZ, [RZ] ;  /* 0x00000000fffff984 */ /* 0x000fe20000000800 */
[----:B------:R-:W-:Y:S01]  /*aea0*/  @!PT LDS RZ, [RZ] ;  /* 0x00000000fffff984 */ /* 0x000fe20000000800 */
[----:B------:R-:W-:Y:S01]  /*aeb0*/  @!PT LDS RZ, [RZ] ;  /* 0x00000000fffff984 */ /* 0x000fe20000000800 */
[----:B------:R1:W-:Y:S02]  /*aec0*/  LDGSTS.E.BYPASS.128 [R113], [R80.64+-0x800], !PT ;  /* 0x0000080050717fae */ /* 0x0003e4000f901c4a */
[-C--:B-1----:R-:W-:Y:S01]  /*aed0*/  FFMA R57, R36, R52.reuse, R57 ;  /* 0x0000003424397223 */ /* 0x082fe20000000039 */
[----:B------:R-:W-:Y:S01]  /*aee0*/  FFMA R61, R32, R52, R61 ;  /* 0x00000034203d7223 */ /* 0x000fe2000000003d */
[----:B------:R-:W-:-:S02]  /*aef0*/  IADD3 R80, P1, R78, 0x1000, RZ ;  /* 0x000010004e507810 */ /* 0x000fc40007f3e0ff */
[----:B------:R-:W-:Y:S01]  /*af00*/  IADD3.X R78, R101, UR7, RZ, P0, !PT ;  /* 0x00000007654e7c10 */ /* 0x000fe200087fe4ff */
[-C--:B------:R-:W-:Y:S01]  /*af10*/  FFMA R57, R37, R53.reuse, R57 ;  /* 0x0000003525397223 */ /* 0x080fe20000000039 */
[----:B------:R-:W-:Y:S01]  /*af20*/  IADD3 R2, P0, R98, UR6, RZ ;  /* 0x0000000662027c10 */ /* 0x000fe2000ff1e0ff */
[----:B------:R-:W-:Y:S01]  /*af30*/  FFMA R61, R33, R53, R61 ;  /* 0x00000035213d7223 */ /* 0x000fe2000000003d */
[----:B------:R-:W-:Y:S01]  /*af40*/  IADD3.X R81, RZ, R78, RZ, P1, !PT ;  /* 0x0000004eff517210 */ /* 0x000fe20000ffe4ff */
[----:B--2---:R-:W-:Y:S01]  /*af50*/  FFMA R58, R36, R44, R58 ;  /* 0x0000002c243a7223 */ /* 0x004fe2000000003a */
[----:B------:R-:W-:Y:S01]  /*af60*/  LEA R113, R0, R110, 0xf ;  /* 0x0000006e00717211 */ /* 0x000fe200078e78ff */
[----:B------:R-:W-:Y:S01]  /*af70*/  FFMA R78, R34, R54, R61 ;  /* 0x00000036224e7223 */ /* 0x000fe2000000003d */
[----:B------:R-:W-:Y:S01]  /*af80*/  FFMA R62, R32, R44, R62 ;  /* 0x0000002c203e7223 */ /* 0x000fe2000000003e */
[----:B------:R1:W-:Y:S01]  /*af90*/  LDGSTS.E.BYPASS.128 [R117], [R80.64+-0x800], !PT ;  /* 0x0000080050757fae */ /* 0x0003e2000f901c4a */
[----:B---3--:R-:W-:Y:S01]  /*afa0*/  FFMA R56, R36, R40, R56 ;  /* 0x0000002824387223 */ /* 0x008fe20000000038 */
[----:B------:R-:W-:Y:S01]  /*afb0*/  FFMA R61, R35, R55, R78 ;  /* 0x00000037233d7223 */ /* 0x000fe2000000004e */
[C---:B----4-:R-:W-:Y:S01]  /*afc0*/  FFMA R65, R68.reuse, R52, R65 ;  /* 0x0000003444417223 */ /* 0x050fe20000000041 */
[----:B------:R-:W-:Y:S01]  /*afd0*/  FFMA R66, R68, R44, R66 ;  /* 0x0000002c44427223 */ /* 0x000fe20000000042 */
[-C--:B------:R-:W-:Y:S01]  /*afe0*/  FFMA R60, R32, R40.reuse, R60 ;  /* 0x00000028203c7223 */ /* 0x080fe2000000003c */
[----:B------:R-:W-:Y:S01]  /*aff0*/  FFMA R64, R68, R40, R64 ;  /* 0x0000002844407223 */ /* 0x000fe20000000040 */
[C---:B------:R-:W-:Y:S01]  /*b000*/  FFMA R77, R72.reuse, R52, R77 ;  /* 0x00000034484d7223 */ /* 0x040fe2000000004d */
[-C--:B------:R-:W-:Y:S01]  /*b010*/  FFMA R65, R69, R53.reuse, R65 ;  /* 0x0000003545417223 */ /* 0x080fe20000000041 */
[----:B------:R-:W-:Y:S01]  /*b020*/  FFMA R76, R72, R44, R76 ;  /* 0x0000002c484c7223 */ /* 0x000fe2000000004c */
[----:B------:R-:W-:Y:S01]  /*b030*/  FFMA R36, R36, R48, R59 ;  /* 0x0000003024247223 */ /* 0x000fe2000000003b */
[----:B------:R-:W-:Y:S01]  /*b040*/  FFMA R77, R73, R53, R77 ;  /* 0x00000035494d7223 */ /* 0x000fe2000000004d */
[----:B-1----:R-:W-:Y:S01]  /*b050*/  IADD3 R80, P1, R2, 0x1000, RZ ;  /* 0x0000100002507810 */ /* 0x002fe20007f3e0ff */
[----:B------:R-:W-:Y:S01]  /*b060*/  FFMA R82, R70, R54, R65 ;  /* 0x0000003646527223 */ /* 0x000fe20000000041 */
[----:B------:R-:W-:Y:S01]  /*b070*/  IADD3.X R2, R99, UR7, RZ, P0, !PT ;  /* 0x0000000763027c10 */ /* 0x000fe200087fe4ff */
[-C--:B------:R-:W-:Y:S01]  /*b080*/  FFMA R32, R32, R48.reuse, R63 ;  /* 0x0000003020207223 */ /* 0x080fe2000000003f */
[----:B------:R-:W-:Y:S01]  /*b090*/  LEA R117, R0, R109, 0xf ;  /* 0x0000006d00757211 */ /* 0x000fe200078e78ff */
[----:B------:R-:W-:Y:S01]  /*b0a0*/  FFMA R68, R68, R48, R67 ;  /* 0x0000003044447223 */ /* 0x000fe20000000043 */
[----:B------:R-:W-:Y:S01]  /*b0b0*/  IADD3.X R81, RZ, R2, RZ, P1, !PT ;  /* 0x00000002ff517210 */ /* 0x000fe20000ffe4ff */
[----:B------:R-:W-:Y:S01]  /*b0c0*/  FFMA R40, R72, R40, R79 ;  /* 0x0000002848287223 */ /* 0x000fe2000000004f */
[----:B------:R-:W-:Y:S01]  /*b0d0*/  IADD3 R2, P0, R96, UR6, RZ ;  /* 0x0000000660027c10 */ /* 0x000fe2000ff1e0ff */
[----:B------:R-:W-:-:S02]  /*b0e0*/  FFMA R48, R72, R48, R83 ;  /* 0x0000003048307223 */ /* 0x000fc40000000053 */
[----:B------:R1:W-:Y:S02]  /*b0f0*/  LDGSTS.E.BYPASS.128 [R113], [R80.64+-0x800], !PT ;  /* 0x0000080050717fae */ /* 0x0003e4000f901c4a */
[----:B-1----:R-:W-:Y:S02]  /*b100*/  IADD3 R80, P1, R2, 0x1000, RZ ;  /* 0x0000100002507810 */ /* 0x002fe40007f3e0ff */
[----:B------:R-:W-:Y:S02]  /*b110*/  IADD3.X R2, R97, UR7, RZ, P0, !PT ;  /* 0x0000000761027c10 */ /* 0x000fe400087fe4ff */
[----:B------:R-:W-:Y:S02]  /*b120*/  LEA R113, R0, R108, 0xf ;  /* 0x0000006c00717211 */ /* 0x000fe400078e78ff */
[----:B------:R-:W-:Y:S02]  /*b130*/  IADD3.X R81, RZ, R2, RZ, P1, !PT ;  /* 0x00000002ff517210 */ /* 0x000fe40000ffe4ff */
[----:B------:R-:W-:-:S03]  /*b140*/  IADD3 R2, P0, R94, UR6, RZ ;  /* 0x000000065e027c10 */ /* 0x000fc6000ff1e0ff */
        /* <DEDUP_REMOVED lines=68> */
[----:B------:R-:W-:-:S04]  /*b590*/  IADD3.X R2, R31, UR7, RZ, P0, !PT ;  /* 0x000000071f027c10 */ /* 0x000fc800087fe4ff */
[----:B------:R-:W-:Y:S02]  /*b5a0*/  IADD3.X R81, RZ, R2, RZ, P1, !PT ;  /* 0x00000002ff517210 */ /* 0x000fe40000ffe4ff */
[----:B------:R-:W-:-:S03]  /*b5b0*/  IADD3 R2, P0, R4, UR6, RZ ;  /* 0x0000000604027c10 */ /* 0x000fc6000ff1e0ff */
[----:B------:R1:W-:Y:S01]  /*b5c0*/  LDGSTS.E.BYPASS.128 [R117], [R80.64+-0x800], !PT ;  /* 0x0000080050757fae */ /* 0x0003e2000f901c4a */
[----:B------:R-:W-:-:S03]  /*b5d0*/  IADD3.X R52, R5, UR7, RZ, P0, !PT ;  /* 0x0000000705347c10 */ /* 0x000fc600087fe4ff */
[----:B------:R-:W0:Y:S01]  /*b5e0*/  LDGDEPBAR ;  /* 0x00000000000079af */ /* 0x000e220000000000 */
[----:B-1----:R-:W-:Y:S02]  /*b5f0*/  IADD3 R80, P1, R2, 0x1000, RZ ;  /* 0x0000100002507810 */ /* 0x002fe40007f3e0ff */
[----:B------:R-:W-:Y:S02]  /*b600*/  LEA R2, R0, 0x20000, 0xe ;  /* 0x0002000000027811 */ /* 0x000fe400078e70ff */
[----:B------:R-:W-:Y:S02]  /*b610*/  IADD3.X R81, RZ, R52, RZ, P1, !PT ;  /* 0x00000034ff517210 */ /* 0x000fe40000ffe4ff */
[-C--:B------:R-:W-:Y:S02]  /*b620*/  IADD3 R113, R112, R2.reuse, RZ ;  /* 0x0000000270717210 */ /* 0x080fe40007ffe0ff */
[----:B------:R-:W-:Y:S02]  /*b630*/  IADD3 R52, P0, R6, UR6, RZ ;  /* 0x0000000606347c10 */ /* 0x000fe4000ff1e0ff */
[----:B------:R-:W-:Y:S01]  /*b640*/  IADD3 R117, R111, R2, RZ ;  /* 0x000000026f757210 */ /* 0x000fe20007ffe0ff */
[----:B------:R1:W-:Y:S02]  /*b650*/  LDGSTS.E.BYPASS.128 [R113], [R80.64+-0x800], !PT ;  /* 0x0000080050717fae */ /* 0x0003e4000f901c4a */
[----:B-1----:R-:W-:-:S02]  /*b660*/  IADD3 R80, P1, R52, 0x1000, RZ ;  /* 0x0000100034507810 */ /* 0x002fc40007f3e0ff */
[----:B------:R-:W-:Y:S02]  /*b670*/  IADD3.X R52, R7, UR7, RZ, P0, !PT ;  /* 0x0000000707347c10 */ /* 0x000fe400087fe4ff */
[----:B------:R-:W-:Y:S02]  /*b680*/  IADD3 R113, R110, R2, RZ ;  /* 0x000000026e717210 */ /* 0x000fe40007ffe0ff */
[----:B------:R-:W-:Y:S02]  /*b690*/  IADD3.X R81, RZ, R52, RZ, P1, !PT ;  /* 0x00000034ff517210 */ /* 0x000fe40000ffe4ff */
[----:B------:R-:W-:-:S03]  /*b6a0*/  IADD3 R52, P0, R8, UR6, RZ ;  /* 0x0000000608347c10 */ /* 0x000fc6000ff1e0ff */
[----:B------:R1:W-:Y:S02]  /*b6b0*/  LDGSTS.E.BYPASS.128 [R117], [R80.64+-0x800], !PT ;  /* 0x0000080050757fae */ /* 0x0003e4000f901c4a */
[----:B-1----:R-:W-:Y:S02]  /*b6c0*/  IADD3 R80, P1, R52, 0x1000, RZ ;  /* 0x0000100034507810 */ /* 0x002fe40007f3e0ff */
        /* <DEDUP_REMOVED lines=25> */
[----:B------:R-:W-:Y:S01]  /*b860*/  IADD3 R44, P0, R18, UR6, RZ ;  /* 0x00000006122c7c10 */ /* 0x000fe2000ff1e0ff */
[----:B------:R-:W-:Y:S01]  /*b870*/  UIADD3 UR6, UP1, UR6, 0x200, URZ ;  /* 0x0000020006067890 */ /* 0x000fe2000ff3e03f */
[----:B------:R-:W-:Y:S01]  /*b880*/  IADD3.X R81, RZ, R52, RZ, P1, !PT ;  /* 0x00000034ff517210 */ /* 0x000fe20000ffe4ff */
[-C--:B------:R-:W-:Y:S01]  /*b890*/  FFMA R52, R38, R54.reuse, R57 ;  /* 0x0000003626347223 */ /* 0x080fe20000000039 */
[----:B------:R-:W-:Y:S01]  /*b8a0*/  FFMA R54, R74, R54, R77 ;  /* 0x000000364a367223 */ /* 0x000fe2000000004d */
[----:B------:R-:W-:Y:S01]  /*b8b0*/  FFMA R57, R71, R55, R82 ;  /* 0x0000003747397223 */ /* 0x000fe20000000052 */
[----:B------:R-:W-:Y:S01]  /*b8c0*/  FFMA R77, R33, R45, R62 ;  /* 0x0000002d214d7223 */ /* 0x000fe2000000003e */
[----:B------:R1:W-:Y:S01]  /*b8d0*/  LDGSTS.E.BYPASS.128 [R113], [R80.64+-0x800], !PT ;  /* 0x0000080050717fae */ /* 0x0003e2000f901c4a */
[-C--:B------:R-:W-:Y:S01]  /*b8e0*/  FFMA R65, R39, R55.reuse, R52 ;  /* 0x0000003727417223 */ /* 0x080fe20000000034 */
[----:B------:R-:W-:Y:S01]  /*b8f0*/  FFMA R53, R75, R55, R54 ;  /* 0x000000374b357223 */ /* 0x000fe20000000036 */
[----:B------:R-:W-:Y:S01]  /*b900*/  FFMA R55, R37, R45, R58 ;  /* 0x0000002d25377223 */ /* 0x000fe2000000003a */
[----:B------:R-:W-:Y:S01]  /*b910*/  FFMA R62, R34, R46, R77 ;  /* 0x0000002e223e7223 */ /* 0x000fe2000000004d */
[----:B------:R-:W-:Y:S01]  /*b920*/  IADD3 R44, P1, R44, 0x1000, RZ ;  /* 0x000010002c2c7810 */ /* 0x000fe20007f3e0ff */
[----:B------:R-:W-:-:S02]  /*b930*/  FFMA R77, R69, R41, R64 ;  /* 0x00000029454d7223 */ /* 0x000fc40000000040 */
[----:B------:R-:W-:Y:S01]  /*b940*/  FFMA R62, R35, R47, R62 ;  /* 0x0000002f233e7223 */ /* 0x000fe2000000003e */
[-C--:B-1----:R-:W-:Y:S01]  /*b950*/  FFMA R81, R69, R45.reuse, R66 ;  /* 0x0000002d45517223 */ /* 0x082fe20000000042 */
[----:B------:R-:W-:Y:S01]  /*b960*/  FFMA R45, R73, R45, R76 ;  /* 0x0000002d492d7223 */ /* 0x000fe2000000004c */
[-C--:B------:R-:W-:Y:S01]  /*b970*/  FFMA R66, R38, R46.reuse, R55 ;  /* 0x0000002e26427223 */ /* 0x080fe20000000037 */
[----:B------:R-:W-:Y:S01]  /*b980*/  FFMA R55, R33, R41, R60 ;  /* 0x0000002921377223 */ /* 0x000fe2000000003c */
[-C--:B------:R-:W-:Y:S01]  /*b990*/  FFMA R58, R70, R46.reuse, R81 ;  /* 0x0000002e463a7223 */ /* 0x080fe20000000051 */
[----:B------:R-:W-:Y:S01]  /*b9a0*/  FFMA R46, R74, R46, R45 ;  /* 0x0000002e4a2e7223 */ /* 0x000fe2000000002d */
[----:B------:R-:W-:Y:S01]  /*b9b0*/  IADD3.X R45, R19, UR7, RZ, P0, !PT ;  /* 0x00000007132d7c10 */ /* 0x000fe200087fe4ff */
[-C--:B------:R-:W-:Y:S01]  /*b9c0*/  FFMA R66, R39, R47.reuse, R66 ;  /* 0x0000002f27427223 */ /* 0x080fe20000000042 */
[----:B------:R-:W-:Y:S01]  /*b9d0*/  IADD3 R81, R105, R2, RZ ;  /* 0x0000000269517210 */ /* 0x000fe20007ffe0ff */
[----:B------:R-:W-:Y:S01]  /*b9e0*/  FFMA R58, R71, R47, R58 ;  /* 0x0000002f473a7223 */ /* 0x000fe2000000003a */
[----:B------:R-:W-:Y:S01]  /*b9f0*/  IADD3.X R45, RZ, R45, RZ, P1, !PT ;  /* 0x0000002dff2d7210 */ /* 0x000fe20000ffe4ff */
[----:B------:R-:W-:Y:S01]  /*ba00*/  FFMA R54, R75, R47, R46 ;  /* 0x0000002f4b367223 */ /* 0x000fe2000000002e */
[----:B------:R-:W-:Y:S01]  /*ba10*/  ISETP.GE.U32.AND P0, PT, R104, 0x180, PT ;  /* 0x000001806800780c */ /* 0x000fe20003f06070 */
[C---:B------:R-:W-:Y:S01]  /*ba20*/  FFMA R47, R37.reuse, R41, R56 ;  /* 0x00000029252f7223 */ /* 0x040fe20000000038 */
[-C--:B------:R-:W-:Y:S01]  /*ba30*/  FFMA R37, R37, R49.reuse, R36 ;  /* 0x0000003125257223 */ /* 0x080fe20000000024 */
[----:B------:R1:W-:Y:S01]  /*ba40*/  LDGSTS.E.BYPASS.128 [R81], [R44.64+-0x800], !PT ;  /* 0x000008002c517fae */ /* 0x0003e2000f901c4a */
[-C--:B------:R-:W-:Y:S01]  /*ba50*/  FFMA R33, R33, R49.reuse, R32 ;  /* 0x0000003121217223 */ /* 0x080fe20000000020 */
[----:B------:R-:W-:Y:S01]  /*ba60*/  FFMA R69, R69, R49, R68 ;  /* 0x0000003145457223 */ /* 0x000fe20000000044 */
[C---:B------:R-:W-:Y:S01]  /*ba70*/  FFMA R41, R73.reuse, R41, R40 ;  /* 0x0000002949297223 */ /* 0x040fe20000000028 */
[----:B------:R-:W0:Y:S01]  /*ba80*/  LDGDEPBAR ;  /* 0x00000000000079af */ /* 0x000e220000000000 */
[----:B------:R-:W-:Y:S01]  /*ba90*/  FFMA R49, R73, R49, R48 ;  /* 0x0000003149317223 */ /* 0x000fe20000000030 */
[-C--:B------:R-:W-:Y:S01]  /*baa0*/  FFMA R64, R38, R42.reuse, R47 ;  /* 0x0000002a26407223 */ /* 0x080fe2000000002f */
[-C--:B------:R-:W-:Y:S01]  /*bab0*/  FFMA R60, R34, R42.reuse, R55 ;  /* 0x0000002a223c7223 */ /* 0x080fe20000000037 */
[----:B------:R-:W-:Y:S01]  /*bac0*/  FFMA R56, R70, R42, R77 ;  /* 0x0000002a46387223 */ /* 0x000fe2000000004d */
[-C--:B------:R-:W-:Y:S01]  /*bad0*/  FFMA R38, R38, R50.reuse, R37 ;  /* 0x0000003226267223 */ /* 0x080fe20000000025 */
[-C--:B------:R-:W-:Y:S01]  /*bae0*/  FFMA R34, R34, R50.reuse, R33 ;  /* 0x0000003222227223 */ /* 0x080fe20000000021 */
[----:B------:R-:W-:Y:S01]  /*baf0*/  FFMA R70, R70, R50, R69 ;  /* 0x0000003246467223 */ /* 0x000fe20000000045 */
[C---:B------:R-:W-:Y:S01]  /*bb00*/  FFMA R42, R74.reuse, R42, R41 ;  /* 0x0000002a4a2a7223 */ /* 0x040fe20000000029 */
[----:B------:R-:W-:Y:S01]  /*bb10*/  FFMA R50, R74, R50, R49 ;  /* 0x000000324a327223 */ /* 0x000fe20000000031 */
[----:B------:R-:W-:Y:S01]  /*bb20*/  UIADD3.X UR7, URZ, UR7, URZ, UP1, !UPT ;  /* 0x000000073f077290 */ /* 0x000fe20008ffe43f */
        /* <DEDUP_REMOVED lines=8> */
[----:B------:R-:W-:-:S04]  /*bbb0*/  DEPBAR.LE SB0, 0x6 ;  /* 0x000081800000791a */ /* 0x000fc80000000000 */
[----:B------:R-:W-:Y:S06]  /*bbc0*/  BAR.SYNC 0x0 ;  /* 0x0000000000007b1d */ /* 0x000fec0000000000 */
[----:B-1----:R-:W-:Y:S01]  /*bbd0*/  @P0 CALL.REL.NOINC `(.L_x_0) ;  /* 0x0000001000000944 */ /* 0x002fe20003c00000 */
[----:B------:R-:W-:Y:S05]  /*bbe0*/  BRA `(.L_x_1) ;  /* 0xffff654000007947 */ /* 0x000fea000383ffff */
.L_x_0:
[----:B------:R-:W1:Y:S01]  /*bbf0*/  S2R R2, SR_TID.X ;  /* 0x0000000000027919 */ /* 0x000e620000002100 */
[----:B------:R-:W-:-:S04]  /*bc00*/  DEPBAR.LE SB0, 0x0 ;  /* 0x000080000000791a */ /* 0x000fc80000000000 */
[----:B------:R-:W2:Y:S01]  /*bc10*/  S2R R119, SR_TID.X ;  /* 0x0000000000777919 */ /* 0x000ea20000002100 */
[----:B------:R-:W-:Y:S02]  /*bc20*/  LOP3.LUT R8, R125, 0x30, RZ, 0xfc, !PT ;  /* 0x000000307d087812 */ /* 0x000fe400078efcff */
[----:B------:R-:W-:Y:S02]  /*bc30*/  MOV R11, 0x4 ;  /* 0x00000004000b7802 */ /* 0x000fe40000000f00 */
[----:B-1----:R-:W-:Y:S02]  /*bc40*/  SHF.R.U32.HI R5, RZ, 0x3, R2 ;  /* 0x00000003ff057819 */ /* 0x002fe40000011602 */
[----:B------:R-:W-:Y:S02]  /*bc50*/  SHF.L.U32 R9, R2, 0x2, RZ ;  /* 0x0000000202097819 */ /* 0x000fe400000006ff */
[----:B------:R-:W-:Y:S02]  /*bc60*/  SGXT.U32 R5, R5, 0x4 ;  /* 0x000000040505781a */ /* 0x000fe40000000000 */
[----:B--2---:R-:W-:-:S02]  /*bc70*/  SHF.L.U32 R119, R119, 0x2, RZ ;  /* 0x0000000277777819 */ /* 0x004fc400000006ff */
[----:B------:R-:W-:Y:S02]  /*bc80*/  LOP3.LUT R9, R124, 0x1c, R9, 0xf8, !PT ;  /* 0x0000001c7c097812 */ /* 0x000fe400078ef809 */
[----:B------:R-:W-:Y:S01]  /*bc90*/  LOP3.LUT R119, R119, 0x1c, RZ, 0xc0, !PT ;  /* 0x0000001c77777812 */ /* 0x000fe200078ec0ff */
[----:B------:R-:W-:Y:S06]  /*bca0*/  BAR.SYNC 0x0 ;  /* 0x0000000000007b1d */ /* 0x000fec0000000000 */
[----:B------:R-:W-:Y:S01]  /*bcb0*/  IMAD R3, R5, 0x90, R119 ;  /* 0x0000009005037824 */ /* 0x000fe200078e0277 */
[----:B------:R-:W-:-:S02]  /*bcc0*/  ISETP.GE.AND P0, PT, R9, 0x100, PT ;  /* 0x000001000900780c */ /* 0x000fc40003f06270 */
[----:B------:R-:W-:Y:S02]  /*bcd0*/  LOP3.LUT R2, R125, 0x20, RZ, 0xfc, !PT ;  /* 0x000000207d027812 */ /* 0x000fe400078efcff */
[----:B------:R-:W-:Y:S01]  /*bce0*/  SHF.L.U32 R0, R3, 0x2, RZ ;  /* 0x0000000203007819 */ /* 0x000fe200000006ff */
[----:B------:R-:W-:Y:S01]  /*bcf0*/  STS.128 [R3.X4], R64 ;  /* 0x0000004003007388 */ /* 0x000fe20000004c00 */
[----:B------:R-:W-:Y:S02]  /*bd00*/  ISETP.LT.AND P1, PT, R125, c[0x0][0x178], !P0 ;  /* 0x00005e007d007a0c */ /* 0x000fe40004721270 */
[C---:B------:R-:W-:Y:S01]  /*bd10*/  ISETP.LT.AND P3, PT, R2.reuse, c[0x0][0x178], !P0 ;  /* 0x00005e0002007a0c */ /* 0x040fe20004761270 */
[----:B------:R-:W-:Y:S01]  /*bd20*/  IMAD R10, R5, -0x1b0, R0 ;  /* 0xfffffe50050a7824 */ /* 0x000fe200078e0200 */
[----:B------:R-:W-:Y:S01]  /*bd30*/  STS.128 [R3.X4+0x90], R60 ;  /* 0x0000903c03007388 */ /* 0x000fe20000004c00 */
[----:B------:R-:W-:Y:S02]  /*bd40*/  LOP3.LUT R0, R125, 0x10, RZ, 0xfc, !PT ;  /* 0x000000107d007812 */ /* 0x000fe400078efcff */
[----:B------:R-:W-:Y:S01]  /*bd50*/  LEA R6, R2, R9, 0x8 ;  /* 0x0000000902067211 */ /* 0x000fe200078e40ff */
[----:B------:R-:W-:Y:S01]  /*bd60*/  STS.128 [R3.X4+0x120], R56 ;  /* 0x0001203803007388 */ /* 0x000fe20000004c00 */
[----:B------:R-:W-:-:S02]  /*bd70*/  ISETP.LT.AND P2, PT, R0, c[0x0][0x178], !P0 ;  /* 0x00005e0000007a0c */ /* 0x000fc40004741270 */
[----:B------:R-:W-:Y:S01]  /*bd80*/  ISETP.LT.AND P0, PT, R8, c[0x0][0x178], !P0 ;  /* 0x00005e0008007a0c */ /* 0x000fe20004701270 */
[----:B------:R-:W-:Y:S01]  /*bd90*/  STS.128 [R3.X4+0x1b0], R52 ;  /* 0x0001b03403007388 */ /* 0x000fe20000004c00 */
[----:B------:R-:W-:Y:S01]  /*bda0*/  LEA R4, R0, R9, 0x8 ;  /* 0x0000000900047211 */ /* 0x000fe200078e40ff */
[-C--:B------:R-:W-:Y:S02]  /*bdb0*/  IMAD.WIDE R6, R6, R11.reuse, c[0x0][0x170] ;  /* 0x00005c0006067625 */ /* 0x080fe400078e020b */
[----:B------:R-:W-:Y:S06]  /*bdc0*/  BAR.SYNC 0x0 ;  /* 0x0000000000007b1d */ /* 0x000fec0000000000 */
[----:B------:R-:W1:Y:S01]  /*bdd0*/  LDS.128 R20, [R10] ;  /* 0x000000000a147984 */ /* 0x000e620000000c00 */
[----:B------:R-:W-:-:S03]  /*bde0*/  IMAD.WIDE R4, R4, R11, c[0x0][0x170] ;  /* 0x00005c0004047625 */ /* 0x000fc600078e020b */
[----:B------:R-:W2:Y:S01]  /*bdf0*/  LDS.128 R12, [R10+0x900] ;  /* 0x000900000a0c7984 */ /* 0x000ea20000000c00 */
[----:B------:R-:W-:-:S03]  /*be00*/  LEA R3, R125, R9, 0x8 ;  /* 0x000000097d037211 */ /* 0x000fc600078e40ff */
[----:B------:R-:W3:Y:S02]  /*be10*/  LDS.128 R16, [R10+0x1200] ;  /* 0x001200000a107984 */ /* 0x000ee40000000c00 */
[----:B------:R-:W-:-:S05]  /*be20*/  IMAD.WIDE R2, R3, R11, c[0x0][0x170] ;  /* 0x00005c0003027625 */ /* 0x000fca00078e020b */
[----:B-1----:R1:W-:Y:S04]  /*be30*/  @P1 STG.E.128 [R2.64], R20 ;  /* 0x0000001402001986 */ /* 0x0023e8000c101d0a */
[----:B--2---:R1:W-:Y:S04]  /*be40*/  @P2 STG.E.128 [R4.64], R12 ;  /* 0x0000000c04002986 */ /* 0x0043e8000c101d0a */
[----:B---3--:R1:W-:Y:S01]  /*be50*/  @P3 STG.E.128 [R6.64], R16 ;  /* 0x0000001006003986 */ /* 0x0083e2000c101d0a */
[----:B------:R-:W-:Y:S05]  /*be60*/  @!P0 EXIT ;  /* 0x000000000000894d */ /* 0x000fea0003800000 */
[----:B-1----:R-:W1:Y:S01]  /*be70*/  LDS.128 R4, [R10+0x1b00] ;  /* 0x001b00000a047984 */ /* 0x002e620000000c00 */
[----:B------:R-:W-:-:S05]  /*be80*/  LEA R2, R8, R9, 0x8 ;  /* 0x0000000908027211 */ /* 0x000fca00078e40ff */
[----:B------:R-:W-:-:S05]  /*be90*/  IMAD.WIDE R2, R2, R11, c[0x0][0x170] ;  /* 0x00005c0002027625 */ /* 0x000fca00078e020b */
[----:B-1----:R-:W-:Y:S01]  /*bea0*/  STG.E.128 [R2.64], R4 ;  /* 0x0000000402007986 */ /* 0x002fe2000c101d0a */
[----:B------:R-:W-:Y:S05]  /*beb0*/  EXIT ;  /* 0x000000000000794d */ /* 0x000fea0003800000 */
.L_x_2:
[----:B------:R-:W-:-:S00]  /*bec0*/  BRA `(.L_x_2) ;  /* 0xfffffff000007947 */ /* 0x000fc0000383ffff */
[----:B------:R-:W-:-:S00]  /*bed0*/  NOP ;  /* 0x0000000000007918 */ /* 0x000fc00000000000 */
        /* <DEDUP_REMOVED lines=10> */
.L_x_3:


//--------------------- .nv.shared.triton_mm      --------------------------
	.section	.nv.shared.triton_mm,"aw",@nobits
	.align	16
